// auto-generated by cutlass_sweep.sparse_gemm — config: {"arch": "sm_90", "cluster_m": 1, "cluster_n": 1, "dtype": "bf16", "tile_k": 128, "tile_m": 128, "tile_n": 256}
#include "cutlass/cutlass.h"
#include "cutlass/gemm/collective/collective_builder.hpp"
#include "cutlass/gemm/device/gemm_universal_adapter.h"
#include "cutlass/gemm/kernel/gemm_universal.hpp"
#include "cutlass/epilogue/collective/collective_builder.hpp"

using Elem = cutlass::bfloat16_t;
using Acc  = float;
using TileShape    = cute::Shape<cute::_128, cute::_256, cute::_128>;
using ClusterShape = cute::Shape<cute::_1, cute::_1, cute::_1>;

using CollectiveEpilogue = typename cutlass::epilogue::collective::CollectiveBuilder<
    cutlass::arch::Sm90, cutlass::arch::OpClassSparseTensorOp,
    TileShape, ClusterShape,
    cutlass::epilogue::collective::EpilogueTileAuto,
    Acc, Acc,
    Acc, cutlass::layout::ColumnMajor, 128 / cutlass::sizeof_bits<Acc>::value,
    Acc, cutlass::layout::ColumnMajor, 128 / cutlass::sizeof_bits<Acc>::value,
    cutlass::epilogue::collective::EpilogueScheduleAuto
  >::CollectiveOp;

using CollectiveMainloop = typename cutlass::gemm::collective::CollectiveBuilder<
    cutlass::arch::Sm90, cutlass::arch::OpClassSparseTensorOp,
    Elem, cutlass::layout::RowMajor, 128 / cutlass::sizeof_bits<Elem>::value,
    Elem, cutlass::layout::ColumnMajor, 128 / cutlass::sizeof_bits<Elem>::value,
    Acc,
    TileShape, ClusterShape,
    cutlass::gemm::collective::StageCountAutoCarveout<static_cast<int>(sizeof(typename CollectiveEpilogue::SharedStorage))>,
    cutlass::gemm::collective::KernelScheduleAuto
  >::CollectiveOp;

using GemmKernel = cutlass::gemm::kernel::GemmUniversal<
    cute::Shape<int,int,int,int>,
    CollectiveMainloop,
    CollectiveEpilogue
>;
using Gemm = cutlass::gemm::device::GemmUniversalAdapter<GemmKernel>;

auto* _anchor = &cutlass::device_kernel<GemmKernel>;


// ===== COMPILED SASS (sm_90a) =====

	.target	sm_90a

	.elftype	@"ET_EXEC"


//--------------------- .note.nv.tkinfo           --------------------------
	.section	.note.nv.tkinfo,"",@"SHT_NOTE"
	.sectionflags	@"SHF_NOTE_NV_TKINFO"
	.tkinfo
        /*0018*/ 	.word	0x00000002
        /*0030*/ 	.string	""
        /*0030*/ 	.string	"ptxas"
        /*0030*/ 	.string	"Cuda compilation tools, release 13.0, V13.0.88"
        /*0030*/ 	.string	"Build cuda_13.0.r13.0/compiler.36424714_0"
        /*0030*/ 	.string	"-arch sm_90a -m 64 "



//--------------------- .note.nv.cuinfo           --------------------------
	.section	.note.nv.cuinfo,"",@"SHT_NOTE"
	.sectionflags	@"SHF_NOTE_NV_CUINFO"
        /*0018*/ 	.short	0x0002
        /*001a*/ 	.short	0x005a
        /*001c*/ 	.short	0x0082
	.zero		2


//--------------------- .nv.info                  --------------------------
	.section	.nv.info,"",@"SHT_CUDA_INFO"
	.align	4


	//----- nvinfo : EIATTR_REGCOUNT
	.align		4
        /*0000*/ 	.byte	0x04, 0x2f
        /*0002*/ 	.short	(.L_12 - .L_11)
	.align		4
.L_11:
        /*0004*/ 	.word	index@(_ZN7cutlass13device_kernelINS_4gemm6kernel13GemmUniversalIN4cute5tupleIJiiiiEEENS1_10collective13CollectiveMmaINS1_40MainloopSm90TmaGmmaWarpSpecializedSparseILi2ENS5_IJNS4_1CILi1EEESB_SB_EEENS1_35KernelTmaWarpSpecializedCooperativeEEENS5_IJNSA_ILi128EEENSA_ILi256EEESF_EEENS_10bfloat16_tENS5_IJNS4_6LayoutINS5_IJiNS5_IJNSA_ILi2EEEiEEEiEEENS5_IJlNS5_IJSB_SK_EEElEEEEENSJ_INS5_IJNS5_IJNS5_IJNSA_ILi8EEESK_NSA_ILi4EEEEEEiEEENS5_IJNS5_IJNSA_ILi16EEESK_SR_EEEiEEEiEEENS5_IJNS5_IJNS5_IJSF_SU_NSA_ILi2048EEEEEENSA_ILi8192EEEEEENS5_IJNS5_IJSB_NSA_ILi1024EEENSA_ILi32EEEEEElEEElEEEEEEEESI_NS5_IJlSB_lEEENS4_8TiledMMAINS4_8MMA_AtomIJNS4_4SM904GMMA6SPARSE29GMMA_64x256x32_F32BF16BF16_SSILNS1D_5MajorE0ELS1G_0ELNS1D_7ScaleInE1ELS1H_1ELNS1D_9SparseSelE0EEEEEENSJ_INS5_IJSK_SB_SB_EEENS5_IJSB_NSA_ILi0EEES1M_EEEEENS5_IJNS4_10UnderscoreES1P_S1P_EEEEENS4_13SM90_TMA_LOADENS4_14ComposedLayoutINS4_7SwizzleILi3ELi4ELi3EEENS4_25smem_sparse_ptr_flag_bitsILi2ELi16EEENSJ_INS5_IJNS5_IJSB_SQ_EEENS5_IJSK_NSA_ILi64EEEEEEEEENS5_IJNS5_IJS1M_SF_EEESN_EEEEEEEvNS4_8identityES1S_NS1T_IS1V_NS4_18smem_ptr_flag_bitsILi16EEENSJ_INS5_IJSQ_S1Z_EEENS5_IJS1Z_SB_EEEEEEEvS26_EENS_8epilogue10collective6detail29Sm90TmaWarpSpecializedAdapterINS2F_15DefaultEpilogueIfNS5_IJSB_llEEES2J_NS2E_6thread17LinearCombinationIfLi1EffLNS2K_9ScaleType4KindE0ELNS_15FloatRoundStyleE2EfEENS1_15EpilogueDefaultEEEEEvvEEEEvNT_6ParamsE)
        /*0008*/ 	.word	0x000000a8


	//----- nvinfo : EIATTR_FRAME_SIZE
	.align		4
.L_12:
        /*000c*/ 	.byte	0x04, 0x11
        /*000e*/ 	.short	(.L_14 - .L_13)
	.align		4
.L_13:
        /*0010*/ 	.word	index@(_ZN7cutlass13device_kernelINS_4gemm6kernel13GemmUniversalIN4cute5tupleIJiiiiEEENS1_10collective13CollectiveMmaINS1_40MainloopSm90TmaGmmaWarpSpecializedSparseILi2ENS5_IJNS4_1CILi1EEESB_SB_EEENS1_35KernelTmaWarpSpecializedCooperativeEEENS5_IJNSA_ILi128EEENSA_ILi256EEESF_EEENS_10bfloat16_tENS5_IJNS4_6LayoutINS5_IJiNS5_IJNSA_ILi2EEEiEEEiEEENS5_IJlNS5_IJSB_SK_EEElEEEEENSJ_INS5_IJNS5_IJNS5_IJNSA_ILi8EEESK_NSA_ILi4EEEEEEiEEENS5_IJNS5_IJNSA_ILi16EEESK_SR_EEEiEEEiEEENS5_IJNS5_IJNS5_IJSF_SU_NSA_ILi2048EEEEEENSA_ILi8192EEEEEENS5_IJNS5_IJSB_NSA_ILi1024EEENSA_ILi32EEEEEElEEElEEEEEEEESI_NS5_IJlSB_lEEENS4_8TiledMMAINS4_8MMA_AtomIJNS4_4SM904GMMA6SPARSE29GMMA_64x256x32_F32BF16BF16_SSILNS1D_5MajorE0ELS1G_0ELNS1D_7ScaleInE1ELS1H_1ELNS1D_9SparseSelE0EEEEEENSJ_INS5_IJSK_SB_SB_EEENS5_IJSB_NSA_ILi0EEES1M_EEEEENS5_IJNS4_10UnderscoreES1P_S1P_EEEEENS4_13SM90_TMA_LOADENS4_14ComposedLayoutINS4_7SwizzleILi3ELi4ELi3EEENS4_25smem_sparse_ptr_flag_bitsILi2ELi16EEENSJ_INS5_IJNS5_IJSB_SQ_EEENS5_IJSK_NSA_ILi64EEEEEEEEENS5_IJNS5_IJS1M_SF_EEESN_EEEEEEEvNS4_8identityES1S_NS1T_IS1V_NS4_18smem_ptr_flag_bitsILi16EEENSJ_INS5_IJSQ_S1Z_EEENS5_IJS1Z_SB_EEEEEEEvS26_EENS_8epilogue10collective6detail29Sm90TmaWarpSpecializedAdapterINS2F_15DefaultEpilogueIfNS5_IJSB_llEEES2J_NS2E_6thread17LinearCombinationIfLi1EffLNS2K_9ScaleType4KindE0ELNS_15FloatRoundStyleE2EfEENS1_15EpilogueDefaultEEEEEvvEEEEvNT_6ParamsE)
        /*0014*/ 	.word	0x00000000


	//----- nvinfo : EIATTR_MIN_STACK_SIZE
	.align		4
.L_14:
        /*0018*/ 	.byte	0x04, 0x12
        /*001a*/ 	.short	(.L_16 - .L_15)
	.align		4
.L_15:
        /*001c*/ 	.word	index@(_ZN7cutlass13device_kernelINS_4gemm6kernel13GemmUniversalIN4cute5tupleIJiiiiEEENS1_10collective13CollectiveMmaINS1_40MainloopSm90TmaGmmaWarpSpecializedSparseILi2ENS5_IJNS4_1CILi1EEESB_SB_EEENS1_35KernelTmaWarpSpecializedCooperativeEEENS5_IJNSA_ILi128EEENSA_ILi256EEESF_EEENS_10bfloat16_tENS5_IJNS4_6LayoutINS5_IJiNS5_IJNSA_ILi2EEEiEEEiEEENS5_IJlNS5_IJSB_SK_EEElEEEEENSJ_INS5_IJNS5_IJNS5_IJNSA_ILi8EEESK_NSA_ILi4EEEEEEiEEENS5_IJNS5_IJNSA_ILi16EEESK_SR_EEEiEEEiEEENS5_IJNS5_IJNS5_IJSF_SU_NSA_ILi2048EEEEEENSA_ILi8192EEEEEENS5_IJNS5_IJSB_NSA_ILi1024EEENSA_ILi32EEEEEElEEElEEEEEEEESI_NS5_IJlSB_lEEENS4_8TiledMMAINS4_8MMA_AtomIJNS4_4SM904GMMA6SPARSE29GMMA_64x256x32_F32BF16BF16_SSILNS1D_5MajorE0ELS1G_0ELNS1D_7ScaleInE1ELS1H_1ELNS1D_9SparseSelE0EEEEEENSJ_INS5_IJSK_SB_SB_EEENS5_IJSB_NSA_ILi0EEES1M_EEEEENS5_IJNS4_10UnderscoreES1P_S1P_EEEEENS4_13SM90_TMA_LOADENS4_14ComposedLayoutINS4_7SwizzleILi3ELi4ELi3EEENS4_25smem_sparse_ptr_flag_bitsILi2ELi16EEENSJ_INS5_IJNS5_IJSB_SQ_EEENS5_IJSK_NSA_ILi64EEEEEEEEENS5_IJNS5_IJS1M_SF_EEESN_EEEEEEEvNS4_8identityES1S_NS1T_IS1V_NS4_18smem_ptr_flag_bitsILi16EEENSJ_INS5_IJSQ_S1Z_EEENS5_IJS1Z_SB_EEEEEEEvS26_EENS_8epilogue10collective6detail29Sm90TmaWarpSpecializedAdapterINS2F_15DefaultEpilogueIfNS5_IJSB_llEEES2J_NS2E_6thread17LinearCombinationIfLi1EffLNS2K_9ScaleType4KindE0ELNS_15FloatRoundStyleE2EfEENS1_15EpilogueDefaultEEEEEvvEEEEvNT_6ParamsE)
        /*0020*/ 	.word	0x00000000
.L_16:


//--------------------- .nv.compat                --------------------------
	.section	.nv.compat,"",@"SHT_CUDA_COMPAT_INFO"
	.align	4
        /*0000*/ 	.byte	0x02, 0x09, 0x01, 0x00, 0x02, 0x02, 0x04, 0x00, 0x02, 0x05, 0x05, 0x00, 0x03, 0x07, 0x01, 0x01
        /*0010*/ 	.byte	0x02, 0x03, 0x01, 0x00, 0x02, 0x06, 0x01, 0x00, 0x04, 0x0b, 0x08, 0x00, 0x00, 0x00, 0x00, 0x00
        /*0020*/ 	.byte	0x00, 0x00, 0x00, 0x00


//--------------------- .nv.info._ZN7cutlass13device_kernelINS_4gemm6kernel13GemmUniversalIN4cute5tupleIJiiiiEEENS1_10collective13CollectiveMmaINS1_40MainloopSm90TmaGmmaWarpSpecializedSparseILi2ENS5_IJNS4_1CILi1EEESB_SB_EEENS1_35KernelTmaWarpSpecializedCooperativeEEENS5_IJNSA_ILi128EEENSA_ILi256EEESF_EEENS_10bfloat16_tENS5_IJNS4_6LayoutINS5_IJiNS5_IJNSA_ILi2EEEiEEEiEEENS5_IJlNS5_IJSB_SK_EEElEEEEENSJ_INS5_IJNS5_IJNS5_IJNSA_ILi8EEESK_NSA_ILi4EEEEEEiEEENS5_IJNS5_IJNSA_ILi16EEESK_SR_EEEiEEEiEEENS5_IJNS5_IJNS5_IJSF_SU_NSA_ILi2048EEEEEENSA_ILi8192EEEEEENS5_IJNS5_IJSB_NSA_ILi1024EEENSA_ILi32EEEEEElEEElEEEEEEEESI_NS5_IJlSB_lEEENS4_8TiledMMAINS4_8MMA_AtomIJNS4_4SM904GMMA6SPARSE29GMMA_64x256x32_F32BF16BF16_SSILNS1D_5MajorE0ELS1G_0ELNS1D_7ScaleInE1ELS1H_1ELNS1D_9SparseSelE0EEEEEENSJ_INS5_IJSK_SB_SB_EEENS5_IJSB_NSA_ILi0EEES1M_EEEEENS5_IJNS4_10UnderscoreES1P_S1P_EEEEENS4_13SM90_TMA_LOADENS4_14ComposedLayoutINS4_7SwizzleILi3ELi4ELi3EEENS4_25smem_sparse_ptr_flag_bitsILi2ELi16EEENSJ_INS5_IJNS5_IJSB_SQ_EEENS5_IJSK_NSA_ILi64EEEEEEEEENS5_IJNS5_IJS1M_SF_EEESN_EEEEEEEvNS4_8identityES1S_NS1T_IS1V_NS4_18smem_ptr_flag_bitsILi16EEENSJ_INS5_IJSQ_S1Z_EEENS5_IJS1Z_SB_EEEEEEEvS26_EENS_8epilogue10collective6detail29Sm90TmaWarpSpecializedAdapterINS2F_15DefaultEpilogueIfNS5_IJSB_llEEES2J_NS2E_6thread17LinearCombinationIfLi1EffLNS2K_9ScaleType4KindE0ELNS_15FloatRoundStyleE2EfEENS1_15EpilogueDefaultEEEEEvvEEEEvNT_6ParamsE --------------------------
	.section	.nv.info._ZN7cutlass13device_kernelINS_4gemm6kernel13GemmUniversalIN4cute5tupleIJiiiiEEENS1_10collective13CollectiveMmaINS1_40MainloopSm90TmaGmmaWarpSpecializedSparseILi2ENS5_IJNS4_1CILi1EEESB_SB_EEENS1_35KernelTmaWarpSpecializedCooperativeEEENS5_IJNSA_ILi128EEENSA_ILi256EEESF_EEENS_10bfloat16_tENS5_IJNS4_6LayoutINS5_IJiNS5_IJNSA_ILi2EEEiEEEiEEENS5_IJlNS5_IJSB_SK_EEElEEEEENSJ_INS5_IJNS5_IJNS5_IJNSA_ILi8EEESK_NSA_ILi4EEEEEEiEEENS5_IJNS5_IJNSA_ILi16EEESK_SR_EEEiEEEiEEENS5_IJNS5_IJNS5_IJSF_SU_NSA_ILi2048EEEEEENSA_ILi8192EEEEEENS5_IJNS5_IJSB_NSA_ILi1024EEENSA_ILi32EEEEEElEEElEEEEEEEESI_NS5_IJlSB_lEEENS4_8TiledMMAINS4_8MMA_AtomIJNS4_4SM904GMMA6SPARSE29GMMA_64x256x32_F32BF16BF16_SSILNS1D_5MajorE0ELS1G_0ELNS1D_7ScaleInE1ELS1H_1ELNS1D_9SparseSelE0EEEEEENSJ_INS5_IJSK_SB_SB_EEENS5_IJSB_NSA_ILi0EEES1M_EEEEENS5_IJNS4_10UnderscoreES1P_S1P_EEEEENS4_13SM90_TMA_LOADENS4_14ComposedLayoutINS4_7SwizzleILi3ELi4ELi3EEENS4_25smem_sparse_ptr_flag_bitsILi2ELi16EEENSJ_INS5_IJNS5_IJSB_SQ_EEENS5_IJSK_NSA_ILi64EEEEEEEEENS5_IJNS5_IJS1M_SF_EEESN_EEEEEEEvNS4_8identityES1S_NS1T_IS1V_NS4_18smem_ptr_flag_bitsILi16EEENSJ_INS5_IJSQ_S1Z_EEENS5_IJS1Z_SB_EEEEEEEvS26_EENS_8epilogue10collective6detail29Sm90TmaWarpSpecializedAdapterINS2F_15DefaultEpilogueIfNS5_IJSB_llEEES2J_NS2E_6thread17LinearCombinationIfLi1EffLNS2K_9ScaleType4KindE0ELNS_15FloatRoundStyleE2EfEENS1_15EpilogueDefaultEEEEEvvEEEEvNT_6ParamsE,"",@"SHT_CUDA_INFO"
	.sectionflags	@""
	.align	4


	//----- nvinfo : EIATTR_CUDA_API_VERSION
	.align		4
        /*0000*/ 	.byte	0x04, 0x37
        /*0002*/ 	.short	(.L_18 - .L_17)
.L_17:
        /*0004*/ 	.word	0x00000082


	//----- nvinfo : EIATTR_KPARAM_INFO
	.align		4
.L_18:
        /*0008*/ 	.byte	0x04, 0x17
        /*000a*/ 	.short	(.L_20 - .L_19)
.L_19:
        /*000c*/ 	.word	0x00000000
        /*0010*/ 	.short	0x0000
        /*0012*/ 	.short	0x0070
        /*0014*/ 	.byte	0x00, 0xf0, 0x01, 0x14


	//----- nvinfo : EIATTR_SPARSE_MMA_MASK
	.align		4
.L_20:
        /*0018*/ 	.byte	0x03, 0x50
        /*001a*/ 	.short	0x0002


	//----- nvinfo : EIATTR_MAXREG_COUNT
	.align		4
        /*001c*/ 	.byte	0x03, 0x1b
        /*001e*/ 	.short	0x00a8


	//----- nvinfo : EIATTR_NUM_BARRIERS
	.align		4
        /*0020*/ 	.byte	0x02, 0x4c
        /*0022*/ 	.byte	0x01
	.zero		1


	//----- nvinfo : EIATTR_MERCURY_ISA_VERSION
	.align		4
        /*0024*/ 	.byte	0x03, 0x5f
        /*0026*/ 	.short	0x0101


	//----- nvinfo : EIATTR_INT_WARP_WIDE_INSTR_OFFSETS
	.align		4
        /*0028*/ 	.byte	0x04, 0x31
        /*002a*/ 	.short	(.L_22 - .L_21)


	//   ....[0]....
.L_21:
        /*002c*/ 	.word	0x000003a0


	//   ....[1]....
        /*0030*/ 	.word	0x000003b0


	//   ....[2]....
        /*0034*/ 	.word	0x000004c0


	//----- nvinfo : EIATTR_COOP_GROUP_MASK_REGIDS
	.align		4
.L_22:
        /*0038*/ 	.byte	0x04, 0x29
        /*003a*/ 	.short	(.L_24 - .L_23)


	//   ....[0]....
.L_23:
        /*003c*/ 	.word	0xffffffff


	//   ....[1]....
        /*0040*/ 	.word	0xffffffff


	//   ....[2]....
        /*0044*/ 	.word	0xffffffff


	//   ....[3]....
        /*0048*/ 	.word	0xffffffff


	//   ....[4]....
        /*004c*/ 	.word	0xffffffff


	//----- nvinfo : EIATTR_COOP_GROUP_INSTR_OFFSETS
	.align		4
.L_24:
        /*0050*/ 	.byte	0x04, 0x28
        /*0052*/ 	.short	(.L_26 - .L_25)


	//   ....[0]....
.L_25:
        /*0054*/ 	.word	0x00000060


	//   ....[1]....
        /*0058*/ 	.word	0x00000070


	//   ....[2]....
        /*005c*/ 	.word	0x00000160


	//   ....[3]....
        /*0060*/ 	.word	0x000002b0


	//   ....[4]....
        /*0064*/ 	.word	0x00000fb0


	//----- nvinfo : EIATTR_REG_RECONFIG
	.align		4
.L_26:
        /*0068*/ 	.byte	0x01, 0x54
	.zero		2


	//----- nvinfo : EIATTR_MBARRIER_INSTR_OFFSETS
	.align		4
        /*006c*/ 	.byte	0x04, 0x39
        /*006e*/ 	.short	(.L_28 - .L_27)


	//   ....[0]....
.L_27:
        /*0070*/ 	.word	0x00000260
        /*0074*/ 	.word	0x000000ff
        /*0078*/ 	.word	0x00000000
        /*007c*/ 	.short	0x0100
        /*007e*/ 	.byte	0x08
	.zero		1


	//   ....[1]....
        /*0080*/ 	.word	0x00000270
        /*0084*/ 	.word	0x000000ff
        /*0088*/ 	.word	0x00000010
        /*008c*/ 	.short	0x0100
        /*008e*/ 	.byte	0x08
	.zero		1


	//   ....[2]....
        /*0090*/ 	.word	0x00000280
        /*0094*/ 	.word	0x000000ff
        /*0098*/ 	.word	0x00000008
        /*009c*/ 	.short	0x0100
        /*009e*/ 	.byte	0x08
	.zero		1


	//   ....[3]....
        /*00a0*/ 	.word	0x00000290
        /*00a4*/ 	.word	0x000000ff
        /*00a8*/ 	.word	0x00000018
        /*00ac*/ 	.short	0x0100
        /*00ae*/ 	.byte	0x08
	.zero		1


	//   ....[4]....
        /*00b0*/ 	.word	0x00000520
        /*00b4*/ 	.word	0x000000ff
        /*00b8*/ 	.word	0x00000030
        /*00bc*/ 	.short	0x0100
        /*00be*/ 	.byte	0x06
	.zero		1


	//   ....[5]....
        /*00c0*/ 	.word	0x00000570
        /*00c4*/ 	.word	0x000000ff
        /*00c8*/ 	.word	0x00000038
        /*00cc*/ 	.short	0x0100
        /*00ce*/ 	.byte	0x06
	.zero		1


	//   ....[6]....
        /*00d0*/ 	.word	0x000014f0
        /*00d4*/ 	.word	0x000000ff
        /*00d8*/ 	.word	0x00000000
        /*00dc*/ 	.short	0x010a
        /*00de*/ 	.byte	0x08
	.zero		1


	//   ....[7]....
        /*00e0*/ 	.word	0x000015c0
        /*00e4*/ 	.word	0x000000ff
        /*00e8*/ 	.word	0x00000000
        /*00ec*/ 	.short	0x010a
        /*00ee*/ 	.byte	0x08
	.zero		1


	//   ....[8]....
        /*00f0*/ 	.word	0x00001850
        /*00f4*/ 	.word	0x000000ff
        /*00f8*/ 	.word	0x00000000
        /*00fc*/ 	.short	0x0101
        /*00fe*/ 	.byte	0x08
	.zero		1


	//   ....[9]....
        /*0100*/ 	.word	0x0000be80
        /*0104*/ 	.word	0x00000013
        /*0108*/ 	.word	0x00000010
        /*010c*/ 	.short	0x010a
        /*010e*/ 	.byte	0x3f
	.zero		1


	//   ....[10]....
        /*0110*/ 	.word	0x0000c370
        /*0114*/ 	.word	0x00000006
        /*0118*/ 	.word	0x00000038
        /*011c*/ 	.short	0x0101
        /*011e*/ 	.byte	0x3f
	.zero		1


	//   ....[11]....
        /*0120*/ 	.word	0x0000ca50
        /*0124*/ 	.word	0x00000007
        /*0128*/ 	.word	0x00000000
        /*012c*/ 	.short	0x010a
        /*012e*/ 	.byte	0x3f
	.zero		1


	//   ....[12]....
        /*0130*/ 	.word	0x0000cad0
        /*0134*/ 	.word	0x00000005
        /*0138*/ 	.word	0x00000000
        /*013c*/ 	.short	0x010a
        /*013e*/ 	.byte	0x3f
	.zero		1


	//   ....[13]....
        /*0140*/ 	.word	0x0000cb40
        /*0144*/ 	.word	0x0000000d
        /*0148*/ 	.word	0x00000000
        /*014c*/ 	.short	0x010a
        /*014e*/ 	.byte	0x3f
	.zero		1


	//   ....[14]....
        /*0150*/ 	.word	0x0000cc10
        /*0154*/ 	.word	0x00000013
        /*0158*/ 	.word	0x00000010
        /*015c*/ 	.short	0x010a
        /*015e*/ 	.byte	0x3f
	.zero		1


	//   ....[15]....
        /*0160*/ 	.word	0x0000ccf0
        /*0164*/ 	.word	0x00000007
        /*0168*/ 	.word	0x00000000
        /*016c*/ 	.short	0x010a
        /*016e*/ 	.byte	0x3f
	.zero		1


	//----- nvinfo : EIATTR_NUM_MBARRIERS
	.align		4
.L_28:
        /*0170*/ 	.byte	0x03, 0x38
        /*0172*/ 	.short	0x0006


	//----- nvinfo : EIATTR_EXIT_INSTR_OFFSETS
	.align		4
        /*0174*/ 	.byte	0x04, 0x1c
        /*0176*/ 	.short	(.L_30 - .L_29)


	//   ....[0]....
.L_29:
        /*0178*/ 	.word	0x000005c0


	//   ....[1]....
        /*017c*/ 	.word	0x00000e80


	//   ....[2]....
        /*0180*/ 	.word	0x0000b4c0


	//   ....[3]....
        /*0184*/ 	.word	0x0000baf0


	//   ....[4]....
        /*0188*/ 	.word	0x0000cb20


	//----- nvinfo : EIATTR_MAX_THREADS
	.align		4
.L_30:
        /*018c*/ 	.byte	0x04, 0x05
        /*018e*/ 	.short	(.L_32 - .L_31)
.L_31:
        /*0190*/ 	.word	0x00000180
        /*0194*/ 	.word	0x00000001
        /*0198*/ 	.word	0x00000001


	//----- nvinfo : EIATTR_CRS_STACK_SIZE
	.align		4
.L_32:
        /*019c*/ 	.byte	0x04, 0x1e
        /*019e*/ 	.short	(.L_34 - .L_33)
.L_33:
        /*01a0*/ 	.word	0x00000000


	//----- nvinfo : EIATTR_CBANK_PARAM_SIZE
	.align		4
.L_34:
        /*01a4*/ 	.byte	0x03, 0x19
        /*01a6*/ 	.short	0x0570


	//----- nvinfo : EIATTR_PARAM_CBANK
	.align		4
        /*01a8*/ 	.byte	0x04, 0x0a
        /*01aa*/ 	.short	(.L_36 - .L_35)
	.align		4
.L_35:
        /*01ac*/ 	.word	index@(.nv.constant0._ZN7cutlass13device_kernelINS_4gemm6kernel13GemmUniversalIN4cute5tupleIJiiiiEEENS1_10collective13CollectiveMmaINS1_40MainloopSm90TmaGmmaWarpSpecializedSparseILi2ENS5_IJNS4_1CILi1EEESB_SB_EEENS1_35KernelTmaWarpSpecializedCooperativeEEENS5_IJNSA_ILi128EEENSA_ILi256EEESF_EEENS_10bfloat16_tENS5_IJNS4_6LayoutINS5_IJiNS5_IJNSA_ILi2EEEiEEEiEEENS5_IJlNS5_IJSB_SK_EEElEEEEENSJ_INS5_IJNS5_IJNS5_IJNSA_ILi8EEESK_NSA_ILi4EEEEEEiEEENS5_IJNS5_IJNSA_ILi16EEESK_SR_EEEiEEEiEEENS5_IJNS5_IJNS5_IJSF_SU_NSA_ILi2048EEEEEENSA_ILi8192EEEEEENS5_IJNS5_IJSB_NSA_ILi1024EEENSA_ILi32EEEEEElEEElEEEEEEEESI_NS5_IJlSB_lEEENS4_8TiledMMAINS4_8MMA_AtomIJNS4_4SM904GMMA6SPARSE29GMMA_64x256x32_F32BF16BF16_SSILNS1D_5MajorE0ELS1G_0ELNS1D_7ScaleInE1ELS1H_1ELNS1D_9SparseSelE0EEEEEENSJ_INS5_IJSK_SB_SB_EEENS5_IJSB_NSA_ILi0EEES1M_EEEEENS5_IJNS4_10UnderscoreES1P_S1P_EEEEENS4_13SM90_TMA_LOADENS4_14ComposedLayoutINS4_7SwizzleILi3ELi4ELi3EEENS4_25smem_sparse_ptr_flag_bitsILi2ELi16EEENSJ_INS5_IJNS5_IJSB_SQ_EEENS5_IJSK_NSA_ILi64EEEEEEEEENS5_IJNS5_IJS1M_SF_EEESN_EEEEEEEvNS4_8identityES1S_NS1T_IS1V_NS4_18smem_ptr_flag_bitsILi16EEENSJ_INS5_IJSQ_S1Z_EEENS5_IJS1Z_SB_EEEEEEEvS26_EENS_8epilogue10collective6detail29Sm90TmaWarpSpecializedAdapterINS2F_15DefaultEpilogueIfNS5_IJSB_llEEES2J_NS2E_6thread17LinearCombinationIfLi1EffLNS2K_9ScaleType4KindE0ELNS_15FloatRoundStyleE2EfEENS1_15EpilogueDefaultEEEEEvvEEEEvNT_6ParamsE)
        /*01b0*/ 	.short	0x0210
        /*01b2*/ 	.short	0x0570


	//----- nvinfo : EIATTR_SW_WAR
	.align		4
.L_36:
        /*01b4*/ 	.byte	0x04, 0x36
        /*01b6*/ 	.short	(.L_38 - .L_37)
.L_37:
        /*01b8*/ 	.word	0x00000008
.L_38:


//--------------------- .nv.callgraph             --------------------------
	.section	.nv.callgraph,"",@"SHT_CUDA_CALLGRAPH"
	.align	4
	.sectionentsize	8
	.align		4
        /*0000*/ 	.word	0x00000000
	.align		4
        /*0004*/ 	.word	0xffffffff
	.align		4
        /*0008*/ 	.word	0x00000000
	.align		4
        /*000c*/ 	.word	0xfffffffe
	.align		4
        /*0010*/ 	.word	0x00000000
	.align		4
        /*0014*/ 	.word	0xfffffffd
	.align		4
        /*0018*/ 	.word	0x00000000
	.align		4
        /*001c*/ 	.word	0xfffffffc


//--------------------- .nv.constant4             --------------------------
	.section	.nv.constant4,"a",@progbits
	.align	8
	.align		8
.nv.constant4:
        /*0000*/ 	.dword	_ZN39_INTERNAL_8dde05d7_4_k_cu_f37abbf6_40674cuda3std3__45__cpo5beginE
	.align		8
        /*0008*/ 	.dword	_ZN39_INTERNAL_8dde05d7_4_k_cu_f37abbf6_40674cuda3std3__45__cpo3endE
	.align		8
        /*0010*/ 	.dword	_ZN39_INTERNAL_8dde05d7_4_k_cu_f37abbf6_40674cuda3std3__45__cpo6cbeginE
	.align		8
        /*0018*/ 	.dword	_ZN39_INTERNAL_8dde05d7_4_k_cu_f37abbf6_40674cuda3std3__45__cpo4cendE
	.align		8
        /*0020*/ 	.dword	_ZN39_INTERNAL_8dde05d7_4_k_cu_f37abbf6_40674cuda3std3__441_GLOBAL__N__8dde05d7_4_k_cu_f37abbf6_40676ignoreE
	.align		8
        /*0028*/ 	.dword	_ZN39_INTERNAL_8dde05d7_4_k_cu_f37abbf6_40674cuda3std3__419piecewise_constructE
	.align		8
        /*0030*/ 	.dword	_ZN39_INTERNAL_8dde05d7_4_k_cu_f37abbf6_40674cuda3std3__48in_placeE
	.align		8
        /*0038*/ 	.dword	_ZN39_INTERNAL_8dde05d7_4_k_cu_f37abbf6_40674cuda3std6ranges3__45__cpo4swapE
	.align		8
        /*0040*/ 	.dword	_ZN39_INTERNAL_8dde05d7_4_k_cu_f37abbf6_40674cuda3std6ranges3__45__cpo9iter_moveE
	.align		8
        /*0048*/ 	.dword	_ZN39_INTERNAL_8dde05d7_4_k_cu_f37abbf6_40674cute7productE
	.align		8
        /*0050*/ 	.dword	_ZN39_INTERNAL_8dde05d7_4_k_cu_f37abbf6_40674cute1_E


//--------------------- .text._ZN7cutlass13device_kernelINS_4gemm6kernel13GemmUniversalIN4cute5tupleIJiiiiEEENS1_10collective13CollectiveMmaINS1_40MainloopSm90TmaGmmaWarpSpecializedSparseILi2ENS5_IJNS4_1CILi1EEESB_SB_EEENS1_35KernelTmaWarpSpecializedCooperativeEEENS5_IJNSA_ILi128EEENSA_ILi256EEESF_EEENS_10bfloat16_tENS5_IJNS4_6LayoutINS5_IJiNS5_IJNSA_ILi2EEEiEEEiEEENS5_IJlNS5_IJSB_SK_EEElEEEEENSJ_INS5_IJNS5_IJNS5_IJNSA_ILi8EEESK_NSA_ILi4EEEEEEiEEENS5_IJNS5_IJNSA_ILi16EEESK_SR_EEEiEEEiEEENS5_IJNS5_IJNS5_IJSF_SU_NSA_ILi2048EEEEEENSA_ILi8192EEEEEENS5_IJNS5_IJSB_NSA_ILi1024EEENSA_ILi32EEEEEElEEElEEEEEEEESI_NS5_IJlSB_lEEENS4_8TiledMMAINS4_8MMA_AtomIJNS4_4SM904GMMA6SPARSE29GMMA_64x256x32_F32BF16BF16_SSILNS1D_5MajorE0ELS1G_0ELNS1D_7ScaleInE1ELS1H_1ELNS1D_9SparseSelE0EEEEEENSJ_INS5_IJSK_SB_SB_EEENS5_IJSB_NSA_ILi0EEES1M_EEEEENS5_IJNS4_10UnderscoreES1P_S1P_EEEEENS4_13SM90_TMA_LOADENS4_14ComposedLayoutINS4_7SwizzleILi3ELi4ELi3EEENS4_25smem_sparse_ptr_flag_bitsILi2ELi16EEENSJ_INS5_IJNS5_IJSB_SQ_EEENS5_IJSK_NSA_ILi64EEEEEEEEENS5_IJNS5_IJS1M_SF_EEESN_EEEEEEEvNS4_8identityES1S_NS1T_IS1V_NS4_18smem_ptr_flag_bitsILi16EEENSJ_INS5_IJSQ_S1Z_EEENS5_IJS1Z_SB_EEEEEEEvS26_EENS_8epilogue10collective6detail29Sm90TmaWarpSpecializedAdapterINS2F_15DefaultEpilogueIfNS5_IJSB_llEEES2J_NS2E_6thread17LinearCombinationIfLi1EffLNS2K_9ScaleType4KindE0ELNS_15FloatRoundStyleE2EfEENS1_15EpilogueDefaultEEEEEvvEEEEvNT_6ParamsE --------------------------
	.section	.text._ZN7cutlass13device_kernelINS_4gemm6kernel13GemmUniversalIN4cute5tupleIJiiiiEEENS1_10collective13CollectiveMmaINS1_40MainloopSm90TmaGmmaWarpSpecializedSparseILi2ENS5_IJNS4_1CILi1EEESB_SB_EEENS1_35KernelTmaWarpSpecializedCooperativeEEENS5_IJNSA_ILi128EEENSA_ILi256EEESF_EEENS_10bfloat16_tENS5_IJNS4_6LayoutINS5_IJiNS5_IJNSA_ILi2EEEiEEEiEEENS5_IJlNS5_IJSB_SK_EEElEEEEENSJ_INS5_IJNS5_IJNS5_IJNSA_ILi8EEESK_NSA_ILi4EEEEEEiEEENS5_IJNS5_IJNSA_ILi16EEESK_SR_EEEiEEEiEEENS5_IJNS5_IJNS5_IJSF_SU_NSA_ILi2048EEEEEENSA_ILi8192EEEEEENS5_IJNS5_IJSB_NSA_ILi1024EEENSA_ILi32EEEEEElEEElEEEEEEEESI_NS5_IJlSB_lEEENS4_8TiledMMAINS4_8MMA_AtomIJNS4_4SM904GMMA6SPARSE29GMMA_64x256x32_F32BF16BF16_SSILNS1D_5MajorE0ELS1G_0ELNS1D_7ScaleInE1ELS1H_1ELNS1D_9SparseSelE0EEEEEENSJ_INS5_IJSK_SB_SB_EEENS5_IJSB_NSA_ILi0EEES1M_EEEEENS5_IJNS4_10UnderscoreES1P_S1P_EEEEENS4_13SM90_TMA_LOADENS4_14ComposedLayoutINS4_7SwizzleILi3ELi4ELi3EEENS4_25smem_sparse_ptr_flag_bitsILi2ELi16EEENSJ_INS5_IJNS5_IJSB_SQ_EEENS5_IJSK_NSA_ILi64EEEEEEEEENS5_IJNS5_IJS1M_SF_EEESN_EEEEEEEvNS4_8identityES1S_NS1T_IS1V_NS4_18smem_ptr_flag_bitsILi16EEENSJ_INS5_IJSQ_S1Z_EEENS5_IJS1Z_SB_EEEEEEEvS26_EENS_8epilogue10collective6detail29Sm90TmaWarpSpecializedAdapterINS2F_15DefaultEpilogueIfNS5_IJSB_llEEES2J_NS2E_6thread17LinearCombinationIfLi1EffLNS2K_9ScaleType4KindE0ELNS_15FloatRoundStyleE2EfEENS1_15EpilogueDefaultEEEEEvvEEEEvNT_6ParamsE,"ax",@progbits
	.align	128
.text._ZN7cutlass13device_kernelINS_4gemm6kernel13GemmUniversalIN4cute5tupleIJiiiiEEENS1_10collective13CollectiveMmaINS1_40MainloopSm90TmaGmmaWarpSpecializedSparseILi2ENS5_IJNS4_1CILi1EEESB_SB_EEENS1_35KernelTmaWarpSpecializedCooperativeEEENS5_IJNSA_ILi128EEENSA_ILi256EEESF_EEENS_10bfloat16_tENS5_IJNS4_6LayoutINS5_IJiNS5_IJNSA_ILi2EEEiEEEiEEENS5_IJlNS5_IJSB_SK_EEElEEEEENSJ_INS5_IJNS5_IJNS5_IJNSA_ILi8EEESK_NSA_ILi4EEEEEEiEEENS5_IJNS5_IJNSA_ILi16EEESK_SR_EEEiEEEiEEENS5_IJNS5_IJNS5_IJSF_SU_NSA_ILi2048EEEEEENSA_ILi8192EEEEEENS5_IJNS5_IJSB_NSA_ILi1024EEENSA_ILi32EEEEEElEEElEEEEEEEESI_NS5_IJlSB_lEEENS4_8TiledMMAINS4_8MMA_AtomIJNS4_4SM904GMMA6SPARSE29GMMA_64x256x32_F32BF16BF16_SSILNS1D_5MajorE0ELS1G_0ELNS1D_7ScaleInE1ELS1H_1ELNS1D_9SparseSelE0EEEEEENSJ_INS5_IJSK_SB_SB_EEENS5_IJSB_NSA_ILi0EEES1M_EEEEENS5_IJNS4_10UnderscoreES1P_S1P_EEEEENS4_13SM90_TMA_LOADENS4_14ComposedLayoutINS4_7SwizzleILi3ELi4ELi3EEENS4_25smem_sparse_ptr_flag_bitsILi2ELi16EEENSJ_INS5_IJNS5_IJSB_SQ_EEENS5_IJSK_NSA_ILi64EEEEEEEEENS5_IJNS5_IJS1M_SF_EEESN_EEEEEEEvNS4_8identityES1S_NS1T_IS1V_NS4_18smem_ptr_flag_bitsILi16EEENSJ_INS5_IJSQ_S1Z_EEENS5_IJS1Z_SB_EEEEEEEvS26_EENS_8epilogue10collective6detail29Sm90TmaWarpSpecializedAdapterINS2F_15DefaultEpilogueIfNS5_IJSB_llEEES2J_NS2E_6thread17LinearCombinationIfLi1EffLNS2K_9ScaleType4KindE0ELNS_15FloatRoundStyleE2EfEENS1_15EpilogueDefaultEEEEEvvEEEEvNT_6ParamsE:
        .type           _ZN7cutlass13device_kernelINS_4gemm6kernel13GemmUniversalIN4cute5tupleIJiiiiEEENS1_10collective13CollectiveMmaINS1_40MainloopSm90TmaGmmaWarpSpecializedSparseILi2ENS5_IJNS4_1CILi1EEESB_SB_EEENS1_35KernelTmaWarpSpecializedCooperativeEEENS5_IJNSA_ILi128EEENSA_ILi256EEESF_EEENS_10bfloat16_tENS5_IJNS4_6LayoutINS5_IJiNS5_IJNSA_ILi2EEEiEEEiEEENS5_IJlNS5_IJSB_SK_EEElEEEEENSJ_INS5_IJNS5_IJNS5_IJNSA_ILi8EEESK_NSA_ILi4EEEEEEiEEENS5_IJNS5_IJNSA_ILi16EEESK_SR_EEEiEEEiEEENS5_IJNS5_IJNS5_IJSF_SU_NSA_ILi2048EEEEEENSA_ILi8192EEEEEENS5_IJNS5_IJSB_NSA_ILi1024EEENSA_ILi32EEEEEElEEElEEEEEEEESI_NS5_IJlSB_lEEENS4_8TiledMMAINS4_8MMA_AtomIJNS4_4SM904GMMA6SPARSE29GMMA_64x256x32_F32BF16BF16_SSILNS1D_5MajorE0ELS1G_0ELNS1D_7ScaleInE1ELS1H_1ELNS1D_9SparseSelE0EEEEEENSJ_INS5_IJSK_SB_SB_EEENS5_IJSB_NSA_ILi0EEES1M_EEEEENS5_IJNS4_10UnderscoreES1P_S1P_EEEEENS4_13SM90_TMA_LOADENS4_14ComposedLayoutINS4_7SwizzleILi3ELi4ELi3EEENS4_25smem_sparse_ptr_flag_bitsILi2ELi16EEENSJ_INS5_IJNS5_IJSB_SQ_EEENS5_IJSK_NSA_ILi64EEEEEEEEENS5_IJNS5_IJS1M_SF_EEESN_EEEEEEEvNS4_8identityES1S_NS1T_IS1V_NS4_18smem_ptr_flag_bitsILi16EEENSJ_INS5_IJSQ_S1Z_EEENS5_IJS1Z_SB_EEEEEEEvS26_EENS_8epilogue10collective6detail29Sm90TmaWarpSpecializedAdapterINS2F_15DefaultEpilogueIfNS5_IJSB_llEEES2J_NS2E_6thread17LinearCombinationIfLi1EffLNS2K_9ScaleType4KindE0ELNS_15FloatRoundStyleE2EfEENS1_15EpilogueDefaultEEEEEvvEEEEvNT_6ParamsE,@function
        .size           _ZN7cutlass13device_kernelINS_4gemm6kernel13GemmUniversalIN4cute5tupleIJiiiiEEENS1_10collective13CollectiveMmaINS1_40MainloopSm90TmaGmmaWarpSpecializedSparseILi2ENS5_IJNS4_1CILi1EEESB_SB_EEENS1_35KernelTmaWarpSpecializedCooperativeEEENS5_IJNSA_ILi128EEENSA_ILi256EEESF_EEENS_10bfloat16_tENS5_IJNS4_6LayoutINS5_IJiNS5_IJNSA_ILi2EEEiEEEiEEENS5_IJlNS5_IJSB_SK_EEElEEEEENSJ_INS5_IJNS5_IJNS5_IJNSA_ILi8EEESK_NSA_ILi4EEEEEEiEEENS5_IJNS5_IJNSA_ILi16EEESK_SR_EEEiEEEiEEENS5_IJNS5_IJNS5_IJSF_SU_NSA_ILi2048EEEEEENSA_ILi8192EEEEEENS5_IJNS5_IJSB_NSA_ILi1024EEENSA_ILi32EEEEEElEEElEEEEEEEESI_NS5_IJlSB_lEEENS4_8TiledMMAINS4_8MMA_AtomIJNS4_4SM904GMMA6SPARSE29GMMA_64x256x32_F32BF16BF16_SSILNS1D_5MajorE0ELS1G_0ELNS1D_7ScaleInE1ELS1H_1ELNS1D_9SparseSelE0EEEEEENSJ_INS5_IJSK_SB_SB_EEENS5_IJSB_NSA_ILi0EEES1M_EEEEENS5_IJNS4_10UnderscoreES1P_S1P_EEEEENS4_13SM90_TMA_LOADENS4_14ComposedLayoutINS4_7SwizzleILi3ELi4ELi3EEENS4_25smem_sparse_ptr_flag_bitsILi2ELi16EEENSJ_INS5_IJNS5_IJSB_SQ_EEENS5_IJSK_NSA_ILi64EEEEEEEEENS5_IJNS5_IJS1M_SF_EEESN_EEEEEEEvNS4_8identityES1S_NS1T_IS1V_NS4_18smem_ptr_flag_bitsILi16EEENSJ_INS5_IJSQ_S1Z_EEENS5_IJS1Z_SB_EEEEEEEvS26_EENS_8epilogue10collective6detail29Sm90TmaWarpSpecializedAdapterINS2F_15DefaultEpilogueIfNS5_IJSB_llEEES2J_NS2E_6thread17LinearCombinationIfLi1EffLNS2K_9ScaleType4KindE0ELNS_15FloatRoundStyleE2EfEENS1_15EpilogueDefaultEEEEEvvEEEEvNT_6ParamsE,(.L_x_309 - _ZN7cutlass13device_kernelINS_4gemm6kernel13GemmUniversalIN4cute5tupleIJiiiiEEENS1_10collective13CollectiveMmaINS1_40MainloopSm90TmaGmmaWarpSpecializedSparseILi2ENS5_IJNS4_1CILi1EEESB_SB_EEENS1_35KernelTmaWarpSpecializedCooperativeEEENS5_IJNSA_ILi128EEENSA_ILi256EEESF_EEENS_10bfloat16_tENS5_IJNS4_6LayoutINS5_IJiNS5_IJNSA_ILi2EEEiEEEiEEENS5_IJlNS5_IJSB_SK_EEElEEEEENSJ_INS5_IJNS5_IJNS5_IJNSA_ILi8EEESK_NSA_ILi4EEEEEEiEEENS5_IJNS5_IJNSA_ILi16EEESK_SR_EEEiEEEiEEENS5_IJNS5_IJNS5_IJSF_SU_NSA_ILi2048EEEEEENSA_ILi8192EEEEEENS5_IJNS5_IJSB_NSA_ILi1024EEENSA_ILi32EEEEEElEEElEEEEEEEESI_NS5_IJlSB_lEEENS4_8TiledMMAINS4_8MMA_AtomIJNS4_4SM904GMMA6SPARSE29GMMA_64x256x32_F32BF16BF16_SSILNS1D_5MajorE0ELS1G_0ELNS1D_7ScaleInE1ELS1H_1ELNS1D_9SparseSelE0EEEEEENSJ_INS5_IJSK_SB_SB_EEENS5_IJSB_NSA_ILi0EEES1M_EEEEENS5_IJNS4_10UnderscoreES1P_S1P_EEEEENS4_13SM90_TMA_LOADENS4_14ComposedLayoutINS4_7SwizzleILi3ELi4ELi3EEENS4_25smem_sparse_ptr_flag_bitsILi2ELi16EEENSJ_INS5_IJNS5_IJSB_SQ_EEENS5_IJSK_NSA_ILi64EEEEEEEEENS5_IJNS5_IJS1M_SF_EEESN_EEEEEEEvNS4_8identityES1S_NS1T_IS1V_NS4_18smem_ptr_flag_bitsILi16EEENSJ_INS5_IJSQ_S1Z_EEENS5_IJS1Z_SB_EEEEEEEvS26_EENS_8epilogue10collective6detail29Sm90TmaWarpSpecializedAdapterINS2F_15DefaultEpilogueIfNS5_IJSB_llEEES2J_NS2E_6thread17LinearCombinationIfLi1EffLNS2K_9ScaleType4KindE0ELNS_15FloatRoundStyleE2EfEENS1_15EpilogueDefaultEEEEEvvEEEEvNT_6ParamsE)
        .other          _ZN7cutlass13device_kernelINS_4gemm6kernel13GemmUniversalIN4cute5tupleIJiiiiEEENS1_10collective13CollectiveMmaINS1_40MainloopSm90TmaGmmaWarpSpecializedSparseILi2ENS5_IJNS4_1CILi1EEESB_SB_EEENS1_35KernelTmaWarpSpecializedCooperativeEEENS5_IJNSA_ILi128EEENSA_ILi256EEESF_EEENS_10bfloat16_tENS5_IJNS4_6LayoutINS5_IJiNS5_IJNSA_ILi2EEEiEEEiEEENS5_IJlNS5_IJSB_SK_EEElEEEEENSJ_INS5_IJNS5_IJNS5_IJNSA_ILi8EEESK_NSA_ILi4EEEEEEiEEENS5_IJNS5_IJNSA_ILi16EEESK_SR_EEEiEEEiEEENS5_IJNS5_IJNS5_IJSF_SU_NSA_ILi2048EEEEEENSA_ILi8192EEEEEENS5_IJNS5_IJSB_NSA_ILi1024EEENSA_ILi32EEEEEElEEElEEEEEEEESI_NS5_IJlSB_lEEENS4_8TiledMMAINS4_8MMA_AtomIJNS4_4SM904GMMA6SPARSE29GMMA_64x256x32_F32BF16BF16_SSILNS1D_5MajorE0ELS1G_0ELNS1D_7ScaleInE1ELS1H_1ELNS1D_9SparseSelE0EEEEEENSJ_INS5_IJSK_SB_SB_EEENS5_IJSB_NSA_ILi0EEES1M_EEEEENS5_IJNS4_10UnderscoreES1P_S1P_EEEEENS4_13SM90_TMA_LOADENS4_14ComposedLayoutINS4_7SwizzleILi3ELi4ELi3EEENS4_25smem_sparse_ptr_flag_bitsILi2ELi16EEENSJ_INS5_IJNS5_IJSB_SQ_EEENS5_IJSK_NSA_ILi64EEEEEEEEENS5_IJNS5_IJS1M_SF_EEESN_EEEEEEEvNS4_8identityES1S_NS1T_IS1V_NS4_18smem_ptr_flag_bitsILi16EEENSJ_INS5_IJSQ_S1Z_EEENS5_IJS1Z_SB_EEEEEEEvS26_EENS_8epilogue10collective6detail29Sm90TmaWarpSpecializedAdapterINS2F_15DefaultEpilogueIfNS5_IJSB_llEEES2J_NS2E_6thread17LinearCombinationIfLi1EffLNS2K_9ScaleType4KindE0ELNS_15FloatRoundStyleE2EfEENS1_15EpilogueDefaultEEEEEvvEEEEvNT_6ParamsE,@"STO_CUDA_ENTRY STV_DEFAULT"
_ZN7cutlass13device_kernelINS_4gemm6kernel13GemmUniversalIN4cute5tupleIJiiiiEEENS1_10collective13CollectiveMmaINS1_40MainloopSm90TmaGmmaWarpSpecializedSparseILi2ENS5_IJNS4_1CILi1EEESB_SB_EEENS1_35KernelTmaWarpSpecializedCooperativeEEENS5_IJNSA_ILi128EEENSA_ILi256EEESF_EEENS_10bfloat16_tENS5_IJNS4_6LayoutINS5_IJiNS5_IJNSA_ILi2EEEiEEEiEEENS5_IJlNS5_IJSB_SK_EEElEEEEENSJ_INS5_IJNS5_IJNS5_IJNSA_ILi8EEESK_NSA_ILi4EEEEEEiEEENS5_IJNS5_IJNSA_ILi16EEESK_SR_EEEiEEEiEEENS5_IJNS5_IJNS5_IJSF_SU_NSA_ILi2048EEEEEENSA_ILi8192EEEEEENS5_IJNS5_IJSB_NSA_ILi1024EEENSA_ILi32EEEEEElEEElEEEEEEEESI_NS5_IJlSB_lEEENS4_8TiledMMAINS4_8MMA_AtomIJNS4_4SM904GMMA6SPARSE29GMMA_64x256x32_F32BF16BF16_SSILNS1D_5MajorE0ELS1G_0ELNS1D_7ScaleInE1ELS1H_1ELNS1D_9SparseSelE0EEEEEENSJ_INS5_IJSK_SB_SB_EEENS5_IJSB_NSA_ILi0EEES1M_EEEEENS5_IJNS4_10UnderscoreES1P_S1P_EEEEENS4_13SM90_TMA_LOADENS4_14ComposedLayoutINS4_7SwizzleILi3ELi4ELi3EEENS4_25smem_sparse_ptr_flag_bitsILi2ELi16EEENSJ_INS5_IJNS5_IJSB_SQ_EEENS5_IJSK_NSA_ILi64EEEEEEEEENS5_IJNS5_IJS1M_SF_EEESN_EEEEEEEvNS4_8identityES1S_NS1T_IS1V_NS4_18smem_ptr_flag_bitsILi16EEENSJ_INS5_IJSQ_S1Z_EEENS5_IJS1Z_SB_EEEEEEEvS26_EENS_8epilogue10collective6detail29Sm90TmaWarpSpecializedAdapterINS2F_15DefaultEpilogueIfNS5_IJSB_llEEES2J_NS2E_6thread17LinearCombinationIfLi1EffLNS2K_9ScaleType4KindE0ELNS_15FloatRoundStyleE2EfEENS1_15EpilogueDefaultEEEEEvvEEEEvNT_6ParamsE:
[----:B------:R-:W-:Y:S01]  /*0000*/  LDC R1, c[0x0][0x28] ;  /* 0x00000a00ff017b82 */ /* 0x000fe20000000800 */
[----:B------:R-:W0:Y:S01]  /*0010*/  S2R R0, SR_TID.X ;  /* 0x0000000000007919 */ /* 0x000e220000002100 */
[----:B------:R-:W-:Y:S01]  /*0020*/  ELECT P0, URZ, PT ;  /* 0x00000000003f782f */ /* 0x000fe20003800000 */
[----:B------:R-:W-:Y:S01]  /*0030*/  BSSY B0, `(.L_x_0) ;  /* 0x0000012000007945 */ /* 0x000fe20003800000 */
[--C-:B0-----:R-:W-:Y:S02]  /*0040*/  SHF.R.U32.HI R2, RZ, 0x5, R0.reuse ;  /* 0x00000005ff027819 */ /* 0x101fe40000011600 */
[----:B------:R-:W-:-:S03]  /*0050*/  SHF.R.U32.HI R5, RZ, 0x7, R0 ;  /* 0x00000007ff057819 */ /* 0x000fc60000011600 */
[----:B------:R-:W0:Y:S04]  /*0060*/  SHFL.IDX PT, R6, R2, RZ, 0x1f ;  /* 0x00001fff02067589 */ /* 0x000e2800000e0000 */
[----:B------:R1:W2:Y:S01]  /*0070*/  SHFL.IDX PT, R4, R5, RZ, 0x1f ;  /* 0x00001fff05047589 */ /* 0x0002a200000e0000 */
[----:B0-----:R-:W-:-:S13]  /*0080*/  ISETP.NE.OR P0, PT, R6, RZ, !P0 ;  /* 0x000000ff0600720c */ /* 0x001fda0004705670 */
[----:B-12---:R-:W-:Y:S05]  /*0090*/  @P0 BRA `(.L_x_1) ;  /* 0x00000000002c0947 */ /* 0x006fea0003800000 */
[----:B------:R-:W-:Y:S02]  /*00a0*/  ULDC.64 UR4, c[0x0][0x198] ;  /* 0x0000660000047ab9 */ /* 0x000fe40000000a00 */
[----:B------:R-:W-:Y:S02]  /*00b0*/  UIADD3 UR6, UP0, UR4, 0xf0, URZ ;  /* 0x000000f004067890 */ /* 0x000fe4000ff1e03f */
[----:B------:R-:W-:Y:S02]  /*00c0*/  UIADD3 UR8, UP1, UR4, 0x1f0, URZ ;  /* 0x000001f004087890 */ /* 0x000fe4000ff3e03f */
[----:B------:R-:W-:Y:S02]  /*00d0*/  UIADD3 UR4, UP2, UR4, 0x2f0, URZ ;  /* 0x000002f004047890 */ /* 0x000fe4000ff5e03f */
[----:B------:R-:W-:Y:S02]  /*00e0*/  UIADD3.X UR7, URZ, UR5, URZ, UP0, !UPT ;  /* 0x000000053f077290 */ /* 0x000fe400087fe43f */
[----:B------:R-:W-:-:S02]  /*00f0*/  UIADD3.X UR9, URZ, UR5, URZ, UP1, !UPT ;  /* 0x000000053f097290 */ /* 0x000fc40008ffe43f */
[----:B------:R-:W-:-:S05]  /*0100*/  UIADD3.X UR5, URZ, UR5, URZ, UP2, !UPT ;  /* 0x000000053f057290 */ /* 0x000fca00097fe43f */
[----:B------:R0:W-:Y:S02]  /*0110*/  UTMACCTL.PF [UR6] ;  /* 0x00000000060079b9 */ /* 0x0001e40008040000 */
[----:B------:R0:W-:Y:S02]  /*0120*/  UTMACCTL.PF [UR8] ;  /* 0x00000000080079b9 */ /* 0x0001e40008040000 */
[----:B------:R0:W-:Y:S02]  /*0130*/  UTMACCTL.PF [UR4] ;  /* 0x00000000040079b9 */ /* 0x0001e40008040000 */
[----:B0-----:R-:W-:Y:S01]  /*0140*/  NOP ;  /* 0x0000000000007918 */ /* 0x001fe20000000000 */
.L_x_1:
[----:B------:R-:W-:Y:S05]  /*0150*/  BSYNC B0 ;  /* 0x0000000000007941 */ /* 0x000fea0003800000 */
.L_x_0:
[----:B------:R-:W0:Y:S02]  /*0160*/  SHFL.IDX PT, R3, R2, RZ, 0x1f ;  /* 0x00001fff02037589 */ /* 0x000e2400000e0000 */
[----:B0-----:R-:W-:-:S13]  /*0170*/  ISETP.NE.AND P0, PT, R3, RZ, PT ;  /* 0x000000ff0300720c */ /* 0x001fda0003f05270 */
[----:B------:R-:W-:Y:S05]  /*0180*/  @P0 BRA `(.L_x_2) ;  /* 0x0000000000480947 */ /* 0x000fea0003800000 */
[----:B------:R-:W0:Y:S01]  /*0190*/  S2UR UR8, SR_CgaCtaId ;  /* 0x00000000000879c3 */ /* 0x000e220000008800 */
[----:B------:R-:W-:Y:S01]  /*01a0*/  UMOV UR4, 0x400 ;  /* 0x0000040000047882 */ /* 0x000fe20000000000 */
[----:B------:R-:W-:Y:S01]  /*01b0*/  UMOV UR5, 0x1 ;  /* 0x0000000100057882 */ /* 0x000fe20000000000 */
[----:B------:R-:W-:Y:S01]  /*01c0*/  UMOV UR6, 0x100 ;  /* 0x0000010000067882 */ /* 0x000fe20000000000 */
[----:B------:R-:W-:Y:S01]  /*01d0*/  ELECT P0, URZ, PT ;  /* 0x00000000003f782f */ /* 0x000fe20003800000 */
[----:B------:R-:W-:-:S04]  /*01e0*/  UIADD3 UR6, -UR6, 0x100000, URZ ;  /* 0x0010000006067890 */ /* 0x000fc8000fffe13f */
[----:B------:R-:W-:Y:S02]  /*01f0*/  USHF.L.U32 UR7, UR6, 0xb, URZ ;  /* 0x0000000b06077899 */ /* 0x000fe4000800063f */
[----:B------:R-:W-:Y:S02]  /*0200*/  USHF.L.U32 UR6, UR6, 0x1, URZ ;  /* 0x0000000106067899 */ /* 0x000fe4000800063f */
[----:B0-----:R-:W-:Y:S02]  /*0210*/  ULEA UR8, UR8, UR4, 0x18 ;  /* 0x0000000408087291 */ /* 0x001fe4000f8ec03f */
[----:B------:R-:W-:-:S04]  /*0220*/  UIADD3 UR4, -UR5, 0x100000, URZ ;  /* 0x0010000005047890 */ /* 0x000fc8000fffe13f */
[----:B------:R-:W-:Y:S02]  /*0230*/  USHF.L.U32 UR5, UR4, 0xb, URZ ;  /* 0x0000000b04057899 */ /* 0x000fe4000800063f */
[----:B------:R-:W-:Y:S01]  /*0240*/  USHF.L.U32 UR4, UR4, 0x1, URZ ;  /* 0x0000000104047899 */ /* 0x000fe2000800063f */
[----:B------:R-:W0:Y:S11]  /*0250*/  FENCE.VIEW.ASYNC.S ;  /* 0x00000000000073c6 */ /* 0x000e360000000000 */
[----:B0-----:R0:W1:Y:S01]  /*0260*/  SYNCS.EXCH.64 URZ, [UR8], UR4 ;  /* 0x00000004083f75b2 */ /* 0x0010620008000100 */
[----:B------:R0:W2:Y:S01]  /*0270*/  SYNCS.EXCH.64 URZ, [UR8+0x10], UR6 ;  /* 0x00001006083f75b2 */ /* 0x0000a20008000100 */
[----:B------:R0:W3:Y:S01]  /*0280*/  SYNCS.EXCH.64 URZ, [UR8+0x8], UR4 ;  /* 0x00000804083f75b2 */ /* 0x0000e20008000100 */
[----:B------:R0:W4:Y:S01]  /*0290*/  SYNCS.EXCH.64 URZ, [UR8+0x18], UR6 ;  /* 0x00001806083f75b2 */ /* 0x0001220008000100 */
[----:B------:R-:W-:Y:S01]  /*02a0*/  NOP ;  /* 0x0000000000007918 */ /* 0x000fe20000000000 */
.L_x_2:
[----:B------:R-:W5:Y:S01]  /*02b0*/  SHFL.IDX PT, R2, R2, RZ, 0x1f ;  /* 0x00001fff02027589 */ /* 0x000f6200000e0000 */
[----:B------:R-:W1:Y:S01]  /*02c0*/  LDC R3, c[0x0][0x75c] ;  /* 0x0001d700ff037b82 */ /* 0x000e620000000800 */
[----:B------:R-:W-:Y:S02]  /*02d0*/  ELECT P0, URZ, PT ;  /* 0x00000000003f782f */ /* 0x000fe40003800000 */
[----:B------:R-:W-:Y:S01]  /*02e0*/  ISETP.NE.AND P2, PT, R4, RZ, PT ;  /* 0x000000ff0400720c */ /* 0x000fe20003f45270 */
[----:B------:R-:W2:Y:S01]  /*02f0*/  S2R R11, SR_CTAID.Y ;  /* 0x00000000000b7919 */ /* 0x000ea20000002600 */
[----:B0-----:R-:W-:Y:S01]  /*0300*/  UMOV UR4, 0x20 ;  /* 0x0000002000047882 */ /* 0x001fe20000000000 */
[----:B------:R-:W-:Y:S01]  /*0310*/  NOP ;  /* 0x0000000000007918 */ /* 0x000fe20000000000 */
[----:B------:R-:W-:Y:S01]  /*0320*/  IMAD.MOV.U32 R9, RZ, RZ, RZ ;  /* 0x000000ffff097224 */ /* 0x000fe200078e00ff */
[----:B------:R-:W0:Y:S01]  /*0330*/  S2R R8, SR_CTAID.X ;  /* 0x0000000000087919 */ /* 0x000e220000002500 */
[----:B------:R-:W-:Y:S01]  /*0340*/  NOP ;  /* 0x0000000000007918 */ /* 0x000fe20000000000 */
[----:B-----5:R-:W-:-:S02]  /*0350*/  ISETP.NE.OR P0, PT, R2, RZ, !P0 ;  /* 0x000000ff0200720c */ /* 0x020fc40004705670 */
[----:B-1----:R-:W-:Y:S02]  /*0360*/  ISETP.NE.AND P3, PT, R3, 0x1, PT ;  /* 0x000000010300780c */ /* 0x002fe40003f65270 */
[----:B------:R-:W-:-:S04]  /*0370*/  SHF.R.S32.HI R3, RZ, 0x1f, R6 ;  /* 0x0000001fff037819 */ /* 0x000fc80000011406 */
[----:B------:R-:W-:-:S04]  /*0380*/  LEA.HI R3, R3, R6, RZ, 0x2 ;  /* 0x0000000603037211 */ /* 0x000fc800078f10ff */
[----:B------:R-:W-:Y:S01]  /*0390*/  LOP3.LUT R3, R3, 0xfffffffc, RZ, 0xc0, !PT ;  /* 0xfffffffc03037812 */ /* 0x000fe200078ec0ff */
[----:B------:R-:W-:Y:S01]  /*03a0*/  VOTEU.ALL UP0, P0 ;  /* 0x00000000003f7886 */ /* 0x000fe20000000000 */
[----:B------:R-:W-:Y:S01]  /*03b0*/  VOTEU.ALL UP1, P0 ;  /* 0x00000000003f7886 */ /* 0x000fe20000020000 */
[----:B------:R-:W0:Y:S01]  /*03c0*/  @P3 LDC R7, c[0x0][0x10] ;  /* 0x00000400ff073b82 */ /* 0x000e220000000800 */
[----:B--2---:R-:W-:Y:S02]  /*03d0*/  @P3 IMAD.MOV.U32 R2, RZ, RZ, R11 ;  /* 0x000000ffff023224 */ /* 0x004fe400078e000b */
[----:B------:R-:W-:Y:S01]  /*03e0*/  IMAD.IADD R6, R6, 0x1, -R3 ;  /* 0x0000000106067824 */ /* 0x000fe200078e0a03 */
[----:B------:R-:W-:Y:S01]  /*03f0*/  @!UP0 UMOV UR6, 0x400 ;  /* 0x0000040000068882 */ /* 0x000fe20000000000 */
[----:B------:R-:W-:-:S04]  /*0400*/  @!UP0 UIADD3 UR4, -UR4, 0x100000, URZ ;  /* 0x0010000004048890 */ /* 0x000fc8000fffe13f */
[----:B------:R-:W-:Y:S02]  /*0410*/  @!UP0 USHF.L.U32 UR5, UR4, 0xb, URZ ;  /* 0x0000000b04058899 */ /* 0x000fe4000800063f */
[----:B------:R-:W-:Y:S01]  /*0420*/  @!UP0 USHF.L.U32 UR4, UR4, 0x1, URZ ;  /* 0x0000000104048899 */ /* 0x000fe2000800063f */
[----:B------:R-:W-:Y:S01]  /*0430*/  @P3 IMAD.MOV.U32 R3, RZ, RZ, RZ ;  /* 0x000000ffff033224 */ /* 0x000fe200078e00ff */
[----:B------:R-:W1:Y:S01]  /*0440*/  @!UP0 S2UR UR7, SR_CgaCtaId ;  /* 0x00000000000789c3 */ /* 0x000e620000008800 */
[----:B------:R-:W-:-:S07]  /*0450*/  @P3 IMAD.MOV.U32 R15, RZ, RZ, RZ ;  /* 0x000000ffff0f3224 */ /* 0x000fce00078e00ff */
[----:B------:R-:W2:Y:S01]  /*0460*/  @!P3 LDC R12, c[0x0][0xc] ;  /* 0x00000300ff0cbb82 */ /* 0x000ea20000000800 */
[----:B0-----:R-:W-:-:S04]  /*0470*/  @P3 IMAD.WIDE.U32 R2, R8, R7, R2 ;  /* 0x0000000708023225 */ /* 0x001fc800078e0002 */
[----:B------:R-:W-:Y:S02]  /*0480*/  VIADD R7, R4, 0xffffffff ;  /* 0xffffffff04077836 */ /* 0x000fe40000000000 */
[----:B------:R-:W-:Y:S01]  /*0490*/  @P3 IMAD.IADD R3, R3, 0x1, R15 ;  /* 0x0000000103033824 */ /* 0x000fe200078e020f */
[----:B-1----:R-:W-:Y:S02]  /*04a0*/  @!UP0 ULEA UR6, UR7, UR6, 0x18 ;  /* 0x0000000607068291 */ /* 0x002fe4000f8ec03f */
[----:B------:R-:W-:Y:S01]  /*04b0*/  ISETP.GE.U32.AND P1, PT, R7, 0x2, PT ;  /* 0x000000020700780c */ /* 0x000fe20003f26070 */
[----:B------:R-:W-:Y:S01]  /*04c0*/  VOTEU.ALL UP0, P0 ;  /* 0x00000000003f7886 */ /* 0x000fe20000000000 */
[----:B------:R-:W-:-:S04]  /*04d0*/  ISETP.NE.AND P0, PT, R6, 0x3, PT ;  /* 0x000000030600780c */ /* 0x000fc80003f05270 */
[----:B------:R-:W-:Y:S01]  /*04e0*/  ISETP.EQ.OR P0, PT, R6, RZ, !P0 ;  /* 0x000000ff0600720c */ /* 0x000fe20004702670 */
[----:B--2---:R-:W-:-:S03]  /*04f0*/  @!P3 IMAD.WIDE.U32 R12, R12, R11, R8 ;  /* 0x0000000b0c0cb225 */ /* 0x004fc600078e0008 */
[----:B------:R-:W-:Y:S01]  /*0500*/  ISETP.EQ.AND P0, PT, R4, RZ, P0 ;  /* 0x000000ff0400720c */ /* 0x000fe20000702270 */
[----:B------:R-:W0:Y:S02]  /*0510*/  FENCE.VIEW.ASYNC.S ;  /* 0x00000000000073c6 */ /* 0x000e240000000000 */
[----:B0-----:R0:W3:Y:S01]  /*0520*/  @!UP0 SYNCS.EXCH.64 URZ, [UR6+0x30], UR4 ;  /* 0x00003004063f85b2 */ /* 0x0010e20008000100 */
[----:B------:R-:W-:Y:S01]  /*0530*/  @!P3 IMAD.MOV.U32 R2, RZ, RZ, R12 ;  /* 0x000000ffff02b224 */ /* 0x000fe200078e000c */
[----:B------:R-:W-:Y:S01]  /*0540*/  SEL R4, RZ, 0x1, !P0 ;  /* 0x00000001ff047807 */ /* 0x000fe20004000000 */
[----:B------:R-:W-:-:S03]  /*0550*/  @!P3 IMAD.MOV.U32 R3, RZ, RZ, R13 ;  /* 0x000000ffff03b224 */ /* 0x000fc600078e000d */
[----:B------:R-:W-:Y:S01]  /*0560*/  SEL R4, R4, 0x2, P1 ;  /* 0x0000000204047807 */ /* 0x000fe20000800000 */
[----:B------:R0:W3:Y:S01]  /*0570*/  @!UP1 SYNCS.EXCH.64 URZ, [UR6+0x38], UR4 ;  /* 0x00003804063f95b2 */ /* 0x0000e20008000100 */
[----:B------:R-:W-:Y:S01]  /*0580*/  NOP ;  /* 0x0000000000007918 */ /* 0x000fe20000000000 */
[----:B---34-:R-:W-:Y:S06]  /*0590*/  BAR.SYNC.DEFER_BLOCKING 0x0 ;  /* 0x0000000000007b1d */ /* 0x018fec0000010000 */
[----:B------:R-:W-:Y:S05]  /*05a0*/  @!P2 BRA `(.L_x_3) ;  /* 0x000000ac00c8a947 */ /* 0x000fea0003800000 */
[----:B------:R-:W-:-:S13]  /*05b0*/  ISETP.GT.U32.AND P0, PT, R7, 0x1, PT ;  /* 0x000000010700780c */ /* 0x000fda0003f04070 */
[----:B0-----:R-:W-:Y:S05]  /*05c0*/  @P0 EXIT ;  /* 0x000000000000094d */ /* 0x001fea0003800000 */
[----:B------:R-:W-:Y:S01]  /*05d0*/  ULDC.64 UR4, c[0x0][0x750] ;  /* 0x0001d40000047ab9 */ /* 0x000fe20000000a00 */
[----:B------:R-:W-:Y:S01]  /*05e0*/  PRMT R14, RZ, 0x7610, R14 ;  /* 0x00007610ff0e7816 */ /* 0x000fe2000000000e */
[----:B------:R-:W-:Y:S01]  /*05f0*/  IMAD.MOV.U32 R10, RZ, RZ, -0x1 ;  /* 0xffffffffff0a7424 */ /* 0x000fe200078e00ff */
[----:B------:R-:W-:Y:S01]  /*0600*/  ISETP.GE.U32.AND P0, PT, R2, UR4, PT ;  /* 0x0000000402007c0c */ /* 0x000fe2000bf06070 */
[----:B------:R-:W-:Y:S02]  /*0610*/  IMAD.MOV.U32 R7, RZ, RZ, -0x1 ;  /* 0xffffffffff077424 */ /* 0x000fe400078e00ff */
[----:B------:R-:W-:Y:S01]  /*0620*/  IMAD.MOV.U32 R6, RZ, RZ, -0x1 ;  /* 0xffffffffff067424 */ /* 0x000fe200078e00ff */
[----:B------:R-:W-:-:S13]  /*0630*/  ISETP.GE.U32.AND.EX P0, PT, R3, UR5, PT, P0 ;  /* 0x0000000503007c0c */ /* 0x000fda000bf06100 */
[----:B------:R-:W-:Y:S05]  /*0640*/  @P0 BRA `(.L_x_4) ;  /* 0x00000004005c0947 */ /* 0x000fea0003800000 */
[----:B------:R-:W0:Y:S01]  /*0650*/  LDC.64 R18, c[0x0][0x728] ;  /* 0x0001ca00ff127b82 */ /* 0x000e220000000a00 */
[----:B------:R-:W-:Y:S02]  /*0660*/  IMAD.MOV.U32 R6, RZ, RZ, R2 ;  /* 0x000000ffff067224 */ /* 0x000fe400078e0002 */
[----:B------:R-:W-:-:S05]  /*0670*/  IMAD.MOV.U32 R7, RZ, RZ, R3 ;  /* 0x000000ffff077224 */ /* 0x000fca00078e0003 */
[----:B------:R-:W1:Y:S08]  /*0680*/  LDC R10, c[0x0][0x730] ;  /* 0x0001cc00ff0a7b82 */ /* 0x000e700000000800 */
[----:B------:R-:W2:Y:S01]  /*0690*/  LDC.64 R20, c[0x0][0x720] ;  /* 0x0001c800ff147b82 */ /* 0x000ea20000000a00 */
[----:B0-----:R-:W-:-:S04]  /*06a0*/  ISETP.NE.U32.AND P0, PT, R18, RZ, PT ;  /* 0x000000ff1200720c */ /* 0x001fc80003f05070 */
[----:B------:R-:W-:-:S13]  /*06b0*/  ISETP.NE.AND.EX P0, PT, R19, RZ, PT, P0 ;  /* 0x000000ff1300720c */ /* 0x000fda0003f05300 */
[----:B-12---:R-:W-:Y:S05]  /*06c0*/  @!P0 BRA `(.L_x_5) ;  /* 0x0000000000288947 */ /* 0x006fea0003800000 */
[----:B------:R-:W0:Y:S02]  /*06d0*/  LDC R15, c[0x0][0x734] ;  /* 0x0001cd00ff0f7b82 */ /* 0x000e240000000800 */
[----:B0-----:R-:W-:-:S05]  /*06e0*/  IADD3 R15, P0, R2, R15, RZ ;  /* 0x0000000f020f7210 */ /* 0x001fca0007f1e0ff */
[----:B------:R-:W-:-:S04]  /*06f0*/  IMAD.X R17, RZ, RZ, R3, P0 ;  /* 0x000000ffff117224 */ /* 0x000fc800000e0603 */
[----:B------:R-:W-:-:S04]  /*0700*/  IMAD.WIDE.U32 R6, R17, R18, RZ ;  /* 0x0000001211067225 */ /* 0x000fc800078e00ff */
[----:B------:R-:W-:-:S04]  /*0710*/  IMAD.WIDE.U32 R12, P0, R15, R19, R6 ;  /* 0x000000130f0c7225 */ /* 0x000fc80007800006 */
[----:B------:R-:W-:-:S04]  /*0720*/  IMAD.WIDE.U32 R6, R15, R18, RZ ;  /* 0x000000120f067225 */ /* 0x000fc800078e00ff */
[----:B------:R-:W-:Y:S01]  /*0730*/  IMAD.X R15, RZ, RZ, RZ, P0 ;  /* 0x000000ffff0f7224 */ /* 0x000fe200000e06ff */
[----:B------:R-:W-:Y:S01]  /*0740*/  IADD3 RZ, P0, R7, R12, RZ ;  /* 0x0000000c07ff7210 */ /* 0x000fe20007f1e0ff */
[----:B------:R-:W-:-:S04]  /*0750*/  IMAD.MOV.U32 R14, RZ, RZ, R13 ;  /* 0x000000ffff0e7224 */ /* 0x000fc800078e000d */
[----:B------:R-:W-:-:S08]  /*0760*/  IMAD.WIDE.U32.X R6, R17, R19, R14, P0 ;  /* 0x0000001311067225 */ /* 0x000fd000000e040e */
.L_x_5:
[-CC-:B------:R-:W-:Y:S01]  /*0770*/  SHF.R.U64 R26, R6, R10.reuse, R7.reuse ;  /* 0x0000000a061a7219 */ /* 0x180fe20000001207 */
[----:B------:R-:W0:Y:S01]  /*0780*/  LDC.64 R22, c[0x0][0x740] ;  /* 0x0001d000ff167b82 */ /* 0x000e220000000a00 */
[----:B------:R-:W-:Y:S01]  /*0790*/  SHF.R.U32.HI R7, RZ, R10, R7 ;  /* 0x0000000aff077219 */ /* 0x000fe20000011607 */
[----:B------:R-:W-:Y:S01]  /*07a0*/  ULDC UR4, c[0x0][0x150] ;  /* 0x0000540000047ab9 */ /* 0x000fe20000000800 */
[----:B------:R-:W-:Y:S02]  /*07b0*/  IADD3 R15, P0, RZ, -R26, RZ ;  /* 0x8000001aff0f7210 */ /* 0x000fe40007f1e0ff */
[----:B------:R-:W-:-:S03]  /*07c0*/  I2FP.F32.U32 R6, R8 ;  /* 0x0000000800067245 */ /* 0x000fc60000201000 */
[----:B------:R-:W1:Y:S01]  /*07d0*/  LDC R12, c[0x0][0x718] ;  /* 0x0001c600ff0c7b82 */ /* 0x000e620000000800 */
[----:B------:R-:W-:Y:S02]  /*07e0*/  IMAD.X R17, RZ, RZ, ~R7, P0 ;  /* 0x000000ffff117224 */ /* 0x000fe400000e0e07 */
[----:B------:R-:W-:Y:S01]  /*07f0*/  FMUL R9, R6, UR4 ;  /* 0x0000000406097c20 */ /* 0x000fe20008400000 */
[----:B------:R-:W-:Y:S01]  /*0800*/  IMAD.WIDE.U32 R6, R15, R20, R2 ;  /* 0x000000140f067225 */ /* 0x000fe200078e0002 */
[----:B------:R-:W-:-:S03]  /*0810*/  ULDC UR4, c[0x0][0x154] ;  /* 0x0000550000047ab9 */ /* 0x000fc60000000800 */
[----:B------:R-:W-:Y:S01]  /*0820*/  IMAD R10, R17, R20, RZ ;  /* 0x00000014110a7224 */ /* 0x000fe200078e02ff */
[----:B------:R-:W2:Y:S01]  /*0830*/  LDC R13, c[0x0][0x144] ;  /* 0x00005100ff0d7b82 */ /* 0x000ea20000000800 */
[----:B------:R-:W3:Y:S02]  /*0840*/  F2I.U32.TRUNC.NTZ R9, R9 ;  /* 0x0000000900097305 */ /* 0x000ee4000020f000 */
[----:B------:R-:W-:-:S04]  /*0850*/  IMAD R15, R15, R21, R10 ;  /* 0x000000150f0f7224 */ /* 0x000fc800078e020a */
[----:B------:R-:W-:Y:S01]  /*0860*/  IMAD.IADD R7, R7, 0x1, R15 ;  /* 0x0000000107077824 */ /* 0x000fe200078e020f */
[----:B------:R-:W4:Y:S01]  /*0870*/  LDC R14, c[0x0][0x708] ;  /* 0x0001c200ff0e7b82 */ /* 0x000f220000000800 */
[----:B0-----:R-:W-:-:S04]  /*0880*/  ISETP.NE.U32.AND P0, PT, R22, RZ, PT ;  /* 0x000000ff1600720c */ /* 0x001fc80003f05070 */
[----:B------:R-:W-:-:S03]  /*0890*/  ISETP.NE.AND.EX P0, PT, R23, RZ, PT, P0 ;  /* 0x000000ff1700720c */ /* 0x000fc60003f05300 */
[----:B------:R-:W0:Y:S01]  /*08a0*/  LDC R17, c[0x0][0x758] ;  /* 0x0001d600ff117b82 */ /* 0x000e220000000800 */
[-C--:B-1----:R-:W-:Y:S01]  /*08b0*/  SHF.R.U64 R20, R6, R12.reuse, R7 ;  /* 0x0000000c06147219 */ /* 0x082fe20000001207 */
[----:B---3--:R-:W-:Y:S01]  /*08c0*/  IMAD.MOV R10, RZ, RZ, -R9 ;  /* 0x000000ffff0a7224 */ /* 0x008fe200078e0a09 */
[----:B------:R-:W-:Y:S02]  /*08d0*/  I2FP.F32.U32 R6, R11 ;  /* 0x0000000b00067245 */ /* 0x000fe40000201000 */
[----:B------:R-:W-:-:S03]  /*08e0*/  SHF.R.U32.HI R9, RZ, R12, R7 ;  /* 0x0000000cff097219 */ /* 0x000fc60000011607 */
[----:B------:R-:W1:Y:S01]  /*08f0*/  LDC R18, c[0x0][0x148] ;  /* 0x00005200ff127b82 */ /* 0x000e620000000800 */
[----:B--2---:R-:W-:Y:S02]  /*0900*/  IMAD R10, R13, R10, R8 ;  /* 0x0000000a0d0a7224 */ /* 0x004fe400078e0208 */
[----:B------:R-:W-:Y:S01]  /*0910*/  FMUL R7, R6, UR4 ;  /* 0x0000000406077c20 */ /* 0x000fe20008400000 */
[----:B------:R-:W-:-:S03]  /*0920*/  IMAD.MOV.U32 R6, RZ, RZ, -0x1 ;  /* 0xffffffffff067424 */ /* 0x000fc600078e00ff */
[----:B------:R2:W3:Y:S01]  /*0930*/  F2I.U32.TRUNC.NTZ R16, R7 ;  /* 0x0000000700107305 */ /* 0x0004e2000020f000 */
[----:B------:R-:W1:Y:S01]  /*0940*/  LDC R19, c[0x0][0x700] ;  /* 0x0001c000ff137b82 */ /* 0x000e620000000800 */
[-CC-:B----4-:R-:W-:Y:S02]  /*0950*/  SHF.R.U64 R28, R20, R14.reuse, R9.reuse ;  /* 0x0000000e141c7219 */ /* 0x190fe40000001209 */
[----:B------:R-:W-:Y:S01]  /*0960*/  SHF.R.U32.HI R8, RZ, R14, R9 ;  /* 0x0000000eff087219 */ /* 0x000fe20000011609 */
[----:B------:R-:W-:-:S04]  /*0970*/  IMAD.MOV.U32 R14, RZ, RZ, 0x1 ;  /* 0x00000001ff0e7424 */ /* 0x000fc800078e00ff */
[----:B------:R-:W4:Y:S01]  /*0980*/  LDC R21, c[0x0][0x748] ;  /* 0x0001d200ff157b82 */ /* 0x000f220000000800 */
[-CC-:B0-----:R-:W-:Y:S02]  /*0990*/  SHF.R.U64 R30, R28, R17.reuse, R8.reuse ;  /* 0x000000111c1e7219 */ /* 0x181fe40000001208 */
[-C--:B------:R-:W-:Y:S02]  /*09a0*/  SHF.L.U32 R6, R6, R17.reuse, RZ ;  /* 0x0000001106067219 */ /* 0x080fe400000006ff */
[-C--:B------:R-:W-:Y:S02]  /*09b0*/  SHF.R.U32.HI R8, RZ, R17.reuse, R8 ;  /* 0x00000011ff087219 */ /* 0x080fe40000011608 */
[----:B------:R-:W-:Y:S01]  /*09c0*/  LOP3.LUT R15, RZ, R6, RZ, 0x33, !PT ;  /* 0x00000006ff0f7212 */ /* 0x000fe200078e33ff */
[----:B------:R-:W0:Y:S01]  /*09d0*/  LDC R25, c[0x0][0x738] ;  /* 0x0001ce00ff197b82 */ /* 0x000e220000000800 */
[----:B------:R-:W-:Y:S01]  /*09e0*/  SHF.L.U32 R14, R14, R17, RZ ;  /* 0x000000110e0e7219 */ /* 0x000fe200000006ff */
[----:B------:R-:W-:-:S02]  /*09f0*/  IMAD.MOV.U32 R6, RZ, RZ, R30 ;  /* 0x000000ffff067224 */ /* 0x000fc400078e001e */
[----:B--2---:R-:W-:-:S04]  /*0a00*/  IMAD.MOV.U32 R7, RZ, RZ, R8 ;  /* 0x000000ffff077224 */ /* 0x004fc800078e0008 */
[----:B------:R-:W2:Y:S01]  /*0a10*/  LDC R24, c[0x0][0x710] ;  /* 0x0001c400ff187b82 */ /* 0x000ea20000000800 */
[----:B---3--:R-:W-:Y:S05]  /*0a20*/  @!P0 BRA `(.L_x_6) ;  /* 0x0000000000288947 */ /* 0x008fea0003800000 */
[----:B------:R-:W3:Y:S02]  /*0a30*/  LDC R13, c[0x0][0x74c] ;  /* 0x0001d300ff0d7b82 */ /* 0x000ee40000000800 */
[----:B---3--:R-:W-:-:S05]  /*0a40*/  IADD3 R13, P0, R30, R13, RZ ;  /* 0x0000000d1e0d7210 */ /* 0x008fca0007f1e0ff */
        /* <DEDUP_REMOVED lines=8> */
.L_x_6:
[----:B----4-:R-:W-:Y:S01]  /*0ad0*/  SHF.R.U64 R6, R6, R21, R7 ;  /* 0x0000001506067219 */ /* 0x010fe20000001207 */
[----:B-1----:R-:W-:Y:S01]  /*0ae0*/  VIADD R7, R19, 0xffffffff ;  /* 0xffffffff13077836 */ /* 0x002fe20000000000 */
[----:B------:R-:W-:Y:S01]  /*0af0*/  LOP3.LUT R15, R28, R15, RZ, 0xc0, !PT ;  /* 0x0000000f1c0f7212 */ /* 0x000fe200078ec0ff */
[----:B------:R-:W-:Y:S02]  /*0b00*/  IMAD.MOV R16, RZ, RZ, -R16 ;  /* 0x000000ffff107224 */ /* 0x000fe400078e0a10 */
[----:B------:R-:W-:Y:S01]  /*0b10*/  IMAD.MOV R8, RZ, RZ, -R6 ;  /* 0x000000ffff087224 */ /* 0x000fe200078e0a06 */
[----:B------:R-:W-:Y:S01]  /*0b20*/  LOP3.LUT R7, R20, R7, RZ, 0xc0, !PT ;  /* 0x0000000714077212 */ /* 0x000fe200078ec0ff */
[----:B------:R-:W-:Y:S02]  /*0b30*/  IMAD R15, R14, R6, R15 ;  /* 0x000000060e0f7224 */ /* 0x000fe400078e020f */
[----:B------:R-:W-:Y:S02]  /*0b40*/  @P3 IMAD R10, R18, R16, R11 ;  /* 0x00000010120a3224 */ /* 0x000fe400078e020b */
[----:B0-----:R-:W-:-:S02]  /*0b50*/  IMAD R6, R8, R25, R30 ;  /* 0x0000001908067224 */ /* 0x001fc400078e021e */
[----:B--2---:R-:W-:Y:S02]  /*0b60*/  IMAD R10, R15, R24, R10 ;  /* 0x000000180f0a7224 */ /* 0x004fe400078e020a */
[----:B------:R-:W-:Y:S02]  /*0b70*/  IMAD R9, R6, R19, R7 ;  /* 0x0000001306097224 */ /* 0x000fe400078e0207 */
[----:B------:R-:W-:Y:S02]  /*0b80*/  IMAD.MOV.U32 R14, RZ, RZ, 0x1 ;  /* 0x00000001ff0e7424 */ /* 0x000fe400078e00ff */
[----:B------:R-:W-:Y:S01]  /*0b90*/  IMAD.MOV.U32 R6, RZ, RZ, R26 ;  /* 0x000000ffff067224 */ /* 0x000fe200078e001a */
[----:B------:R-:W-:Y:S02]  /*0ba0*/  SEL R7, R9, R10, !P3 ;  /* 0x0000000a09077207 */ /* 0x000fe40005800000 */
[----:B------:R-:W-:-:S07]  /*0bb0*/  SEL R10, R10, R9, !P3 ;  /* 0x000000090a0a7207 */ /* 0x000fce0005800000 */
.L_x_4:
[----:B------:R-:W-:-:S08]  /*0bc0*/  NOP ;  /* 0x0000000000007918 */ /* 0x000fd00000000000 */
[----:B------:R-:W0:Y:S02]  /*0bd0*/  USETMAXREG.TRY_ALLOC.CTAPOOL UP0, 0xe8 ;  /* 0x000000e8000079c8 */ /* 0x000e240008000600 */
[----:B0-----:R-:W-:-:S13]  /*0be0*/  PLOP3.LUT P0, PT, PT, PT, UP0, 0x80, 0x0 ;  /* 0x000000000000781c */ /* 0x001fda0003f0f008 */
[----:B------:R-:W-:Y:S05]  /*0bf0*/  @!P0 BRA `(.L_x_4) ;  /* 0xfffffffc00f08947 */ /* 0x000fea000383ffff */
[----:B------:R-:W-:Y:S01]  /*0c00*/  ULDC.64 UR4, c[0x0][0x698] ;  /* 0x0001a60000047ab9 */ /* 0x000fe20000000a00 */
[----:B------:R-:W-:Y:S01]  /*0c10*/  ULDC.64 UR14, c[0x0][0x208] ;  /* 0x00008200000e7ab9 */ /* 0x000fe20000000a00 */
[----:B------:R-:W-:-:S04]  /*0c20*/  ISETP.NE.U32.AND P0, PT, RZ, UR4, PT ;  /* 0x00000004ff007c0c */ /* 0x000fc8000bf05070 */
[----:B------:R-:W-:-:S13]  /*0c30*/  ISETP.NE.AND.EX P0, PT, RZ, UR5, PT, P0 ;  /* 0x00000005ff007c0c */ /* 0x000fda000bf05300 */
[----:B------:R-:W-:Y:S05]  /*0c40*/  @!P0 BRA `(.L_x_7) ;  /* 0x00000000001c8947 */ /* 0x000fea0003800000 */
[----:B------:R-:W0:Y:S02]  /*0c50*/  LDC.64 R8, c[0x0][0x698] ;  /* 0x0001a600ff087b82 */ /* 0x000e240000000a00 */
[----:B0-----:R-:W2:Y:S02]  /*0c60*/  LDG.E.64 R8, desc[UR14][R8.64] ;  /* 0x0000000e08087981 */ /* 0x001ea4000c1e1b00 */
[----:B--2---:R-:W-:-:S04]  /*0c70*/  ISETP.NE.U32.AND P0, PT, R8, RZ, PT ;  /* 0x000000ff0800720c */ /* 0x004fc80003f05070 */
[----:B------:R-:W-:-:S13]  /*0c80*/  ISETP.NE.AND.EX P0, PT, R9, RZ, PT, P0 ;  /* 0x000000ff0900720c */ /* 0x000fda0003f05300 */
[----:B------:R-:W-:Y:S05]  /*0c90*/  @!P0 BRA `(.L_x_7) ;  /* 0x0000000000088947 */ /* 0x000fea0003800000 */
[----:B------:R0:W5:Y:S01]  /*0ca0*/  LD.E R8, desc[UR14][R8.64] ;  /* 0x0000000e08087980 */ /* 0x000162000c101900 */
[----:B------:R-:W-:Y:S05]  /*0cb0*/  BRA `(.L_x_8) ;  /* 0x0000000000207947 */ /* 0x000fea0003800000 */
.L_x_7:
[----:B------:R-:W-:Y:S02]  /*0cc0*/  ULDC.64 UR4, c[0x0][0x688] ;  /* 0x0001a20000047ab9 */ /* 0x000fe40000000a00 */
[----:B------:R-:W-:-:S04]  /*0cd0*/  ISETP.NE.U32.AND P0, PT, RZ, UR4, PT ;  /* 0x00000004ff007c0c */ /* 0x000fc8000bf05070 */
[----:B------:R-:W-:-:S13]  /*0ce0*/  ISETP.NE.AND.EX P0, PT, RZ, UR5, PT, P0 ;  /* 0x00000005ff007c0c */ /* 0x000fda000bf05300 */
[----:B------:R-:W-:Y:S05]  /*0cf0*/  @!P0 BRA `(.L_x_9) ;  /* 0x00000000000c8947 */ /* 0x000fea0003800000 */
[----:B------:R-:W0:Y:S02]  /*0d00*/  LDC.64 R8, c[0x0][0x688] ;  /* 0x0001a200ff087b82 */ /* 0x000e240000000a00 */
[----:B0-----:R1:W5:Y:S01]  /*0d10*/  LDG.E R8, desc[UR14][R8.64] ;  /* 0x0000000e08087981 */ /* 0x001362000c1e1900 */
[----:B------:R-:W-:Y:S05]  /*0d20*/  BRA `(.L_x_8) ;  /* 0x0000000000047947 */ /* 0x000fea0003800000 */
.L_x_9:
[----:B------:R-:W2:Y:S02]  /*0d30*/  LDC R8, c[0x0][0x680] ;  /* 0x0001a000ff087b82 */ /* 0x000ea40000000800 */
.L_x_8:
[----:B------:R-:W-:Y:S02]  /*0d40*/  ULDC.64 UR4, c[0x0][0x6a0] ;  /* 0x0001a80000047ab9 */ /* 0x000fe40000000a00 */
[----:B------:R-:W-:-:S04]  /*0d50*/  ISETP.NE.U32.AND P0, PT, RZ, UR4, PT ;  /* 0x00000004ff007c0c */ /* 0x000fc8000bf05070 */
[----:B------:R-:W-:-:S13]  /*0d60*/  ISETP.NE.AND.EX P0, PT, RZ, UR5, PT, P0 ;  /* 0x00000005ff007c0c */ /* 0x000fda000bf05300 */
[----:B------:R-:W-:Y:S05]  /*0d70*/  @!P0 BRA `(.L_x_10) ;  /* 0x00000000001c8947 */ /* 0x000fea0003800000 */
[----:B------:R-:W3:Y:S02]  /*0d80*/  LDC.64 R12, c[0x0][0x6a0] ;  /* 0x0001a800ff0c7b82 */ /* 0x000ee40000000a00 */
[----:B---3--:R-:W3:Y:S02]  /*0d90*/  LDG.E.64 R12, desc[UR14][R12.64] ;  /* 0x0000000e0c0c7981 */ /* 0x008ee4000c1e1b00 */
[----:B---3--:R-:W-:-:S04]  /*0da0*/  ISETP.NE.U32.AND P0, PT, R12, RZ, PT ;  /* 0x000000ff0c00720c */ /* 0x008fc80003f05070 */
[----:B------:R-:W-:-:S13]  /*0db0*/  ISETP.NE.AND.EX P0, PT, R13, RZ, PT, P0 ;  /* 0x000000ff0d00720c */ /* 0x000fda0003f05300 */
[----:B------:R-:W-:Y:S05]  /*0dc0*/  @!P0 BRA `(.L_x_10) ;  /* 0x0000000000088947 */ /* 0x000fea0003800000 */
[----:B01----:R0:W5:Y:S01]  /*0dd0*/  LD.E R9, desc[UR14][R12.64] ;  /* 0x0000000e0c097980 */ /* 0x003162000c101900 */
[----:B------:R-:W-:Y:S05]  /*0de0*/  BRA `(.L_x_11) ;  /* 0x0000000000207947 */ /* 0x000fea0003800000 */
.L_x_10:
[----:B------:R-:W-:Y:S02]  /*0df0*/  ULDC.64 UR4, c[0x0][0x690] ;  /* 0x0001a40000047ab9 */ /* 0x000fe40000000a00 */
[----:B------:R-:W-:-:S04]  /*0e00*/  ISETP.NE.U32.AND P0, PT, RZ, UR4, PT ;  /* 0x00000004ff007c0c */ /* 0x000fc8000bf05070 */
[----:B------:R-:W-:-:S13]  /*0e10*/  ISETP.NE.AND.EX P0, PT, RZ, UR5, PT, P0 ;  /* 0x00000005ff007c0c */ /* 0x000fda000bf05300 */
[----:B------:R-:W-:Y:S05]  /*0e20*/  @!P0 BRA `(.L_x_12) ;  /* 0x00000000000c8947 */ /* 0x000fea0003800000 */
[----:B------:R-:W0:Y:S02]  /*0e30*/  LDC.64 R12, c[0x0][0x690] ;  /* 0x0001a400ff0c7b82 */ /* 0x000e240000000a00 */
[----:B01----:R1:W5:Y:S01]  /*0e40*/  LDG.E R9, desc[UR14][R12.64] ;  /* 0x0000000e0c097981 */ /* 0x003362000c1e1900 */
[----:B------:R-:W-:Y:S05]  /*0e50*/  BRA `(.L_x_11) ;  /* 0x0000000000047947 */ /* 0x000fea0003800000 */
.L_x_12:
[----:B01----:R-:W3:Y:S02]  /*0e60*/  LDC R9, c[0x0][0x684] ;  /* 0x0001a100ff097b82 */ /* 0x003ee40000000800 */
.L_x_11:
[----:B------:R-:W-:-:S13]  /*0e70*/  LOP3.LUT P0, RZ, R14, 0xff, RZ, 0xc0, !PT ;  /* 0x000000ff0eff7812 */ /* 0x000fda000780c0ff */
[----:B------:R-:W-:Y:S05]  /*0e80*/  @!P0 EXIT ;  /* 0x000000000000894d */ /* 0x000fea0003800000 */
[----:B------:R-:W-:Y:S01]  /*0e90*/  ULDC UR4, c[0x0][0x28c] ;  /* 0x0000a30000047ab9 */ /* 0x000fe20000000800 */
[----:B------:R-:W-:Y:S01]  /*0ea0*/  LOP3.LUT R156, R4, 0x1, RZ, 0xfc, !PT ;  /* 0x00000001049c7812 */ /* 0x000fe200078efcff */
[----:B------:R-:W-:-:S04]  /*0eb0*/  UIADD3 UR4, UR4, 0x7f, URZ ;  /* 0x0000007f04047890 */ /* 0x000fc8000fffe03f */
[----:B------:R-:W-:-:S04]  /*0ec0*/  USHF.R.S32.HI UR5, URZ, 0x1f, UR4 ;  /* 0x0000001f3f057899 */ /* 0x000fc80008011404 */
[----:B------:R-:W-:-:S03]  /*0ed0*/  ULEA.HI UR5, UR5, UR4, URZ, 0x7 ;  /* 0x0000000405057291 */ /* 0x000fc6000f8f383f */
[----:B------:R-:W-:Y:S01]  /*0ee0*/  UMOV UR4, URZ ;  /* 0x0000003f00047c82 */ /* 0x000fe20008000000 */
[----:B------:R-:W-:-:S03]  /*0ef0*/  USHF.R.S32.HI UR6, URZ, 0x7, UR5 ;  /* 0x000000073f067899 */ /* 0x000fc60008011405 */
[----:B------:R-:W-:-:S09]  /*0f00*/  UMOV UR5, URZ ;  /* 0x0000003f00057c82 */ /* 0x000fd20008000000 */
.L_x_277:
[----:B------:R-:W-:Y:S02]  /*0f10*/  LOP3.LUT R11, R0, 0x80, RZ, 0xc0, !PT ;  /* 0x00000080000b7812 */ /* 0x000fe400078ec0ff */
[----:B------:R-:W-:Y:S02]  /*0f20*/  CS2R R150, SRZ ;  /* 0x0000000000967805 */ /* 0x000fe4000001ff00 */
[----:B------:R-:W-:Y:S02]  /*0f30*/  CS2R R24, SRZ ;  /* 0x0000000000187805 */ /* 0x000fe4000001ff00 */
[----:B------:R-:W-:Y:S02]  /*0f40*/  CS2R R26, SRZ ;  /* 0x00000000001a7805 */ /* 0x000fe4000001ff00 */
[----:B01----:R-:W-:Y:S02]  /*0f50*/  SHF.R.U32.HI R12, RZ, 0x7, R11 ;  /* 0x00000007ff0c7819 */ /* 0x003fe4000001160b */
[----:B----4-:R-:W-:-:S02]  /*0f60*/  CS2R R28, SRZ ;  /* 0x00000000001c7805 */ /* 0x010fc4000001ff00 */
[----:B------:R-:W-:Y:S02]  /*0f70*/  VIMNMX R11, RZ, UR6, PT ;  /* 0x00000006ff0b7c48 */ /* 0x000fe4000bfe0100 */
[----:B------:R-:W-:Y:S02]  /*0f80*/  CS2R R30, SRZ ;  /* 0x00000000001e7805 */ /* 0x000fe4000001ff00 */
[----:B------:R-:W-:Y:S02]  /*0f90*/  CS2R R32, SRZ ;  /* 0x0000000000207805 */ /* 0x000fe4000001ff00 */
[----:B------:R-:W-:Y:S01]  /*0fa0*/  CS2R R34, SRZ ;  /* 0x0000000000227805 */ /* 0x000fe2000001ff00 */
[----:B------:R-:W0:Y:S01]  /*0fb0*/  SHFL.IDX PT, R12, R12, RZ, 0x1f ;  /* 0x00001fff0c0c7589 */ /* 0x000e2200000e0000 */
[----:B------:R-:W-:Y:S02]  /*0fc0*/  IADD3 R11, -R11, UR6, RZ ;  /* 0x000000060b0b7c10 */ /* 0x000fe4000fffe1ff */
[----:B------:R-:W-:-:S02]  /*0fd0*/  CS2R R36, SRZ ;  /* 0x0000000000247805 */ /* 0x000fc4000001ff00 */
[----:B------:R-:W-:Y:S02]  /*0fe0*/  CS2R R38, SRZ ;  /* 0x0000000000267805 */ /* 0x000fe4000001ff00 */
[----:B------:R-:W-:Y:S02]  /*0ff0*/  CS2R R40, SRZ ;  /* 0x0000000000287805 */ /* 0x000fe4000001ff00 */
[----:B------:R-:W-:Y:S02]  /*1000*/  ISETP.GE.AND P0, PT, R11, 0x1, PT ;  /* 0x000000010b00780c */ /* 0x000fe40003f06270 */
[----:B------:R-:W-:Y:S02]  /*1010*/  CS2R R42, SRZ ;  /* 0x00000000002a7805 */ /* 0x000fe4000001ff00 */
[----:B------:R-:W-:Y:S02]  /*1020*/  CS2R R44, SRZ ;  /* 0x00000000002c7805 */ /* 0x000fe4000001ff00 */
[----:B------:R-:W-:-:S02]  /*1030*/  CS2R R46, SRZ ;  /* 0x00000000002e7805 */ /* 0x000fc4000001ff00 */
[----:B------:R-:W-:Y:S02]  /*1040*/  CS2R R48, SRZ ;  /* 0x0000000000307805 */ /* 0x000fe4000001ff00 */
[----:B------:R-:W-:Y:S02]  /*1050*/  CS2R R50, SRZ ;  /* 0x0000000000327805 */ /* 0x000fe4000001ff00 */
[----:B------:R-:W-:Y:S02]  /*1060*/  CS2R R52, SRZ ;  /* 0x0000000000347805 */ /* 0x000fe4000001ff00 */
        /* <DEDUP_REMOVED lines=12> */
[----:B0-----:R-:W-:Y:S02]  /*1130*/  R2UR UR7, R12 ;  /* 0x000000000c0772ca */ /* 0x001fe400000e0000 */
        /* <DEDUP_REMOVED lines=33> */
[----:B--2---:R-:W-:Y:S02]  /*1350*/  CS2R R144, SRZ ;  /* 0x0000000000907805 */ /* 0x004fe4000001ff00 */
[----:B------:R-:W-:Y:S02]  /*1360*/  CS2R R146, SRZ ;  /* 0x0000000000927805 */ /* 0x000fe4000001ff00 */
[----:B------:R-:W-:Y:S01]  /*1370*/  CS2R R148, SRZ ;  /* 0x0000000000947805 */ /* 0x000fe2000001ff00 */
[----:B-----5:R-:W-:Y:S06]  /*1380*/  @!P0 BRA `(.L_x_13) ;  /* 0x00000004006c8947 */ /* 0x020fec0003800000 */
[----:B------:R-:W0:Y:S01]  /*1390*/  S2UR UR10, SR_CgaCtaId ;  /* 0x00000000000a79c3 */ /* 0x000e220000008800 */
[----:B------:R-:W-:Y:S01]  /*13a0*/  ULEA.HI UR8, UR7, UR7, URZ, 0x1 ;  /* 0x0000000707087291 */ /* 0x000fe2000f8f083f */
[----:B------:R-:W-:Y:S01]  /*13b0*/  IMAD.U32 R16, RZ, RZ, UR4 ;  /* 0x00000004ff107e24 */ /* 0x000fe2000f8e00ff */
[----:B------:R-:W-:Y:S01]  /*13c0*/  UMOV UR9, 0x400 ;  /* 0x0000040000097882 */ /* 0x000fe20000000000 */
[----:B------:R-:W-:Y:S02]  /*13d0*/  UPLOP3.LUT UP0, UPT, UPT, UPT, UPT, 0x40, 0x0 ;  /* 0x000000000000789c */ /* 0x000fe40003f0e870 */
[----:B------:R-:W-:Y:S01]  /*13e0*/  ULOP3.LUT UR8, UR8, 0x7fffe, URZ, 0xc0, !UPT ;  /* 0x0007fffe08087892 */ /* 0x000fe2000f8ec03f */
[----:B------:R-:W-:Y:S01]  /*13f0*/  UMOV UR12, UR5 ;  /* 0x00000005000c7c82 */ /* 0x000fe20008000000 */
[----:B------:R-:W-:Y:S02]  /*1400*/  UMOV UR13, UR5 ;  /* 0x00000005000d7c82 */ /* 0x000fe40008000000 */
[----:B------:R-:W-:-:S02]  /*1410*/  UIADD3 UR8, UR7, -UR8, URZ ;  /* 0x8000000807087290 */ /* 0x000fc4000fffe03f */
[----:B0-----:R-:W-:-:S04]  /*1420*/  ULEA UR9, UR10, UR9, 0x18 ;  /* 0x000000090a097291 */ /* 0x001fc8000f8ec03f */
[----:B------:R-:W-:-:S04]  /*1430*/  ULEA UR8, UR8, UR9, 0xd ;  /* 0x0000000908087291 */ /* 0x000fc8000f8e683f */
[----:B------:R-:W-:-:S04]  /*1440*/  UIADD3 UR8, UR8, 0x100, URZ ;  /* 0x0000010008087890 */ /* 0x000fc8000fffe03f */
[----:B------:R-:W-:-:S04]  /*1450*/  USHF.R.U32.HI UR8, URZ, 0x4, UR8 ;  /* 0x000000043f087899 */ /* 0x000fc80008011608 */
[----:B------:R-:W-:-:S12]  /*1460*/  ULOP3.LUT UR7, UR8, 0x3fff, URZ, 0xc0, !UPT ;  /* 0x00003fff08077892 */ /* 0x000fd8000f8ec03f */
.L_x_20:
[----:B------:R-:W-:-:S13]  /*1470*/  ISETP.NE.AND P1, PT, R156, 0x3, PT ;  /* 0x000000039c00780c */ /* 0x000fda0003f25270 */
[----:B01----:R-:W-:Y:S05]  /*1480*/  @!P1 BRA `(.L_x_14) ;  /* 0x0000000000049947 */ /* 0x003fea0003800000 */
[----:B------:R-:W-:Y:S01]  /*1490*/  BPT.TRAP 0x1 ;  /* 0x000000040000795c */ /* 0x000fe20000300000 */
.L_x_14:
[----:B------:R-:W0:Y:S01]  /*14a0*/  S2UR UR9, SR_CgaCtaId ;  /* 0x00000000000979c3 */ /* 0x000e220000008800 */
[----:B------:R-:W-:Y:S01]  /*14b0*/  UMOV UR8, 0x400 ;  /* 0x0000040000087882 */ /* 0x000fe20000000000 */
[----:B------:R-:W-:Y:S01]  /*14c0*/  SHF.L.U32 R14, R16, 0x1f, RZ ;  /* 0x0000001f100e7819 */ /* 0x000fe200000006ff */
[----:B0-----:R-:W-:-:S04]  /*14d0*/  ULEA UR18, UR9, UR8, 0x18 ;  /* 0x0000000809127291 */ /* 0x001fc8000f8ec03f */
[----:B------:R-:W-:-:S09]  /*14e0*/  ULEA UR8, UR12, UR18, 0x3 ;  /* 0x000000120c087291 */ /* 0x000fd2000f8e183f */
[----:B------:R0:W1:Y:S01]  /*14f0*/  SYNCS.PHASECHK.TRANS64.TRYWAIT P0, [UR8], R14 ;  /* 0x0000000eff0075a7 */ /* 0x0000620008000148 */
[----:B------:R-:W-:Y:S05]  /*1500*/  @!P1 BRA `(.L_x_15) ;  /* 0x0000000000049947 */ /* 0x000fea0003800000 */
[----:B------:R-:W-:Y:S01]  /*1510*/  BPT.TRAP 0x1 ;  /* 0x000000040000795c */ /* 0x000fe20000300000 */
.L_x_15:
[C---:B------:R-:W-:Y:S02]  /*1520*/  IMAD.SHL.U32 R12, R0.reuse, 0x40, RZ ;  /* 0x00000040000c7824 */ /* 0x040fe400078e00ff */
[C---:B------:R-:W-:Y:S02]  /*1530*/  IMAD.SHL.U32 R13, R0.reuse, 0x400, RZ ;  /* 0x00000400000d7824 */ /* 0x040fe400078e00ff */
[----:B------:R-:W-:Y:S01]  /*1540*/  IMAD.SHL.U32 R15, R0, 0x20, RZ ;  /* 0x00000020000f7824 */ /* 0x000fe200078e00ff */
[----:B------:R-:W-:-:S04]  /*1550*/  LOP3.LUT R12, R12, 0x3800, RZ, 0xc0, !PT ;  /* 0x000038000c0c7812 */ /* 0x000fc800078ec0ff */
[----:B------:R-:W-:Y:S01]  /*1560*/  LOP3.LUT R12, R12, 0x400, R13, 0xf8, !PT ;  /* 0x000004000c0c7812 */ /* 0x000fe200078ef80d */
[----:B------:R-:W-:-:S03]  /*1570*/  IMAD.U32 R13, RZ, RZ, UR12 ;  /* 0x0000000cff0d7e24 */ /* 0x000fc6000f8e00ff */
[----:B------:R-:W-:-:S04]  /*1580*/  LOP3.LUT R12, R12, 0x380, R15, 0xf8, !PT ;  /* 0x000003800c0c7812 */ /* 0x000fc800078ef80f */
[----:B------:R-:W-:-:S05]  /*1590*/  SHF.R.U32.HI R12, RZ, 0x3, R12 ;  /* 0x00000003ff0c7819 */ /* 0x000fca000001160c */
[----:B------:R-:W-:Y:S01]  /*15a0*/  IMAD R12, R13, 0x800, R12 ;  /* 0x000008000d0c7824 */ /* 0x000fe200078e020c */
[----:B-1----:R-:W-:Y:S06]  /*15b0*/  @P0 BRA `(.L_x_16) ;  /* 0x0000000000080947 */ /* 0x002fec0003800000 */
[----:B------:R-:W1:Y:S02]  /*15c0*/  SYNCS.PHASECHK.TRANS64.TRYWAIT P0, [UR8], R14 ;  /* 0x0000000eff0075a7 */ /* 0x000e640008000148 */
[----:B-1----:R-:W-:Y:S05]  /*15d0*/  @!P0 BRA `(.L_x_17) ;  /* 0x000000b400548947 */ /* 0x002fea0003800000 */
.L_x_16:
[----:B------:R-:W4:Y:S01]  /*15e0*/  LDS.128 R152, [R12+UR18+0x28100] ;  /* 0x028100120c987984 */ /* 0x000f220008000c00 */
[----:B------:R-:W-:Y:S02]  /*15f0*/  UIADD3 UR8, UR18, 0x8100, URZ ;  /* 0x0000810012087890 */ /* 0x000fe4000fffe03f */
[----:B------:R-:W-:Y:S02]  /*1600*/  ULOP3.LUT UR16, UR7, 0x10000, URZ, 0xfc, !UPT ;  /* 0x0001000007107892 */ /* 0x000fe4000f8efc3f */
[----:B------:R-:W-:Y:S02]  /*1610*/  USHF.R.U32.HI UR8, URZ, 0x4, UR8 ;  /* 0x000000043f087899 */ /* 0x000fe40008011608 */
[----:B------:R-:W-:Y:S02]  /*1620*/  ULEA UR16, UR12, UR16, 0xa ;  /* 0x000000100c107291 */ /* 0x000fe4000f8e503f */
[----:B------:R-:W-:Y:S01]  /*1630*/  ULOP3.LUT UR8, UR8, 0x3fff, URZ, 0xc0, !UPT ;  /* 0x00003fff08087892 */ /* 0x000fe2000f8ec03f */
[----:B------:R-:W-:Y:S01]  /*1640*/  UMOV UR9, 0x40000040 ;  /* 0x4000004000097882 */ /* 0x000fe20000000000 */
[----:B------:R-:W-:-:S02]  /*1650*/  UMOV UR11, 0x40000040 ;  /* 0x40000040000b7882 */ /* 0x000fc40000000000 */
[----:B------:R-:W-:-:S04]  /*1660*/  ULOP3.LUT UR8, UR8, 0x10000, URZ, 0xfc, !UPT ;  /* 0x0001000008087892 */ /* 0x000fc8000f8efc3f */
[----:B------:R-:W-:-:S03]  /*1670*/  ULEA UR17, UR12, UR8, 0xc ;  /* 0x000000080c117291 */ /* 0x000fc6000f8e603f */
[----:B------:R-:W-:-:S04]  /*1680*/  UMOV UR8, UR16 ;  /* 0x0000001000087c82 */ /* 0x000fc80008000000 */
[----:B------:R-:W-:Y:S01]  /*1690*/  UMOV UR10, UR17 ;  /* 0x00000011000a7c82 */ /* 0x000fe20008000000 */
[----:B----4-:R-:W-:-:S06]  /*16a0*/  WARPGROUP.ARRIVE ;  /* 0x00000000000079c5 */ /* 0x010fcc0000000000 */
[----:B------:R-:W-:Y:S01]  /*16b0*/  HGMMA.SP.64x256x32.F32.BF16 R24, gdesc[UR8], R24, UP0, R152, 0x0 ;  /* 0x0be09800081879f0 */ /* 0x000fe2000bf01a18 */
[----:B------:R-:W-:Y:S02]  /*16c0*/  UIADD3 UR8, UR16, 0x2, URZ ;  /* 0x0000000210087890 */ /* 0x000fe4000fffe03f */
[----:B------:R-:W-:Y:S01]  /*16d0*/  UIADD3 UR10, UR17, 0x4, URZ ;  /* 0x00000004110a7890 */ /* 0x000fe2000fffe03f */
[----:B------:R-:W-:Y:S01]  /*16e0*/  UMOV UR9, 0x40000040 ;  /* 0x4000004000097882 */ /* 0x000fe20000000000 */
[----:B------:R-:W-:-:S15]  /*16f0*/  UMOV UR11, 0x40000040 ;  /* 0x40000040000b7882 */ /* 0x000fde0000000000 */
[----:B------:R-:W-:-:S12]  /*1700*/  NOP ;  /* 0x0000000000007918 */ /* 0x000fd80000000000 */
[----:B------:R-:W-:Y:S01]  /*1710*/  HGMMA.SP.64x256x32.F32.BF16 R24, gdesc[UR8], R24, R153, 0x0 ;  /* 0x0be09900081879f0 */ /* 0x000fe20008701a18 */
        /* <DEDUP_REMOVED lines=11> */
[----:B------:R-:W-:Y:S03]  /*17d0*/  HGMMA.SP.64x256x32.F32.BF16 R24, gdesc[UR8], R24, R155, 0x0, gsb0 ;  /* 0x0be09b00081879f0 */ /* 0x000fe60008001a18 */
[----:B------:R-:W-:Y:S02]  /*17e0*/  WARPGROUP.DEPBAR.LE gsb0, 0x0 ;  /* 0x00008000000079c5 */ /* 0x000fe40000010000 */
[----:B------:R-:W-:Y:S05]  /*17f0*/  @!P1 BRA `(.L_x_18) ;  /* 0x0000000000049947 */ /* 0x000fea0003800000 */
[----:B------:R-:W-:Y:S01]  /*1800*/  BPT.TRAP 0x1 ;  /* 0x000000040000795c */ /* 0x000fe20000300000 */
.L_x_18:
[----:B------:R-:W-:Y:S01]  /*1810*/  ULEA UR8, UR13, UR18, 0x3 ;  /* 0x000000120d087291 */ /* 0x000fe2000f8e183f */
[----:B------:R-:W-:-:S03]  /*1820*/  ISETP.GT.U32.AND P0, PT, R4, 0x1, PT ;  /* 0x000000010400780c */ /* 0x000fc60003f04070 */
[----:B------:R-:W-:-:S04]  /*1830*/  UIADD3 UR8, UR8, 0x10, URZ ;  /* 0x0000001008087890 */ /* 0x000fc8000fffe03f */
[----:B------:R-:W-:-:S09]  /*1840*/  UPRMT UR8, URZ, 0x654, UR8 ;  /* 0x000006543f087896 */ /* 0x000fd20008000008 */
[----:B------:R-:W-:Y:S01]  /*1850*/  SYNCS.ARRIVE.TRANS64.RED.A1T0 RZ, [UR8], RZ ;  /* 0x000000ffffff79a7 */ /* 0x000fe20008100408 */
[----:B------:R-:W-:Y:S05]  /*1860*/  @P0 BRA `(.L_x_19) ;  /* 0x0000000000040947 */ /* 0x000fea0003800000 */
[----:B------:R-:W-:Y:S01]  /*1870*/  BPT.TRAP 0x1 ;  /* 0x000000040000795c */ /* 0x000fe20000300000 */
.L_x_19:
[----:B------:R-:W-:Y:S01]  /*1880*/  UIADD3 UR12, UR12, 0x1, URZ ;  /* 0x000000010c0c7890 */ /* 0x000fe2000fffe03f */
[C---:B------:R-:W-:Y:S01]  /*1890*/  ISETP.GT.AND P0, PT, R11.reuse, 0x1, PT ;  /* 0x000000010b00780c */ /* 0x040fe20003f04270 */
[----:B------:R-:W-:Y:S01]  /*18a0*/  UIADD3 UR13, UR13, 0x1, URZ ;  /* 0x000000010d0d7890 */ /* 0x000fe2000fffe03f */
[----:B------:R-:W-:Y:S01]  /*18b0*/  VIADD R11, R11, 0xffffffff ;  /* 0xffffffff0b0b7836 */ /* 0x000fe20000000000 */
[----:B------:R-:W-:Y:S02]  /*18c0*/  UISETP.NE.AND UP0, UPT, UR12, 0x2, UPT ;  /* 0x000000020c00788c */ /* 0x000fe4000bf05270 */
[----:B------:R-:W-:Y:S02]  /*18d0*/  UISETP.NE.AND UP1, UPT, UR13, 0x2, UPT ;  /* 0x000000020d00788c */ /* 0x000fe4000bf25270 */
[----:B------:R-:W-:Y:S02]  /*18e0*/  USEL UR8, URZ, 0x1, UP0 ;  /* 0x000000013f087887 */ /* 0x000fe40008000000 */
[----:B------:R-:W-:-:S02]  /*18f0*/  USEL UR12, UR12, URZ, UP0 ;  /* 0x0000003f0c0c7287 */ /* 0x000fc40008000000 */
[----:B------:R-:W-:Y:S02]  /*1900*/  USEL UR13, UR13, URZ, UP1 ;  /* 0x0000003f0d0d7287 */ /* 0x000fe40008800000 */
[----:B------:R-:W-:Y:S01]  /*1910*/  UPLOP3.LUT UP0, UPT, UPT, UPT, UPT, 0x80, 0x0 ;  /* 0x000000000000789c */ /* 0x000fe20003f0f070 */
[----:B------:R-:W-:Y:S01]  /*1920*/  LOP3.LUT R16, R16, UR8, RZ, 0x3c, !PT ;  /* 0x0000000810107c12 */ /* 0x000fe2000f8e3cff */
[----:B------:R-:W-:Y:S09]  /*1930*/  @P0 BRA `(.L_x_20) ;  /* 0xfffffff800cc0947 */ /* 0x000ff2000383ffff */
.L_x_13:
[----:B------:R-:W4:Y:S01]  /*1940*/  LDC R19, c[0x0][0x288] ;  /* 0x0000a200ff137b82 */ /* 0x000f220000000800 */
[----:B------:R-:W-:Y:S01]  /*1950*/  LOP3.LUT R11, R0, 0x60, RZ, 0xc0, !PT ;  /* 0x00000060000b7812 */ /* 0x000fe200078ec0ff */
[----:B------:R-:W-:Y:S01]  /*1960*/  UIADD3 UR5, UR6, UR5, URZ ;  /* 0x0000000506057290 */ /* 0x000fe2000fffe03f */
[----:B------:R-:W-:Y:S01]  /*1970*/  SHF.R.U32.HI R12, RZ, 0x2, R0 ;  /* 0x00000002ff0c7819 */ /* 0x000fe20000011600 */
[----:B------:R-:W-:Y:S01]  /*1980*/  IMAD.SHL.U32 R16, R7, 0x100, RZ ;  /* 0x0000010007107824 */ /* 0x000fe200078e00ff */
[----:B------:R-:W-:Y:S01]  /*1990*/  SHF.R.U32.HI R11, RZ, 0x5, R11 ;  /* 0x00000005ff0b7819 */ /* 0x000fe2000001160b */
[----:B------:R-:W-:Y:S01]  /*19a0*/  USHF.R.U32.HI UR7, URZ, 0x1, UR5 ;  /* 0x000000013f077899 */ /* 0x000fe20008011605 */
[----:B------:R-:W-:Y:S01]  /*19b0*/  LOP3.LUT R12, R12, 0x7, RZ, 0xc0, !PT ;  /* 0x000000070c0c7812 */ /* 0x000fe200078ec0ff */
[----:B------:R-:W-:Y:S01]  /*19c0*/  ULDC UR10, c[0x0][0x284] ;  /* 0x0000a100000a7ab9 */ /* 0x000fe20000000800 */
[----:B-1----:R-:W-:Y:S01]  /*19d0*/  LOP3.LUT R13, R5, 0x1, RZ, 0xc0, !PT ;  /* 0x00000001050d7812 */ /* 0x002fe200078ec0ff */
[C---:B------:R-:W-:Y:S01]  /*19e0*/  IMAD.SHL.U32 R15, R11.reuse, 0x10, RZ ;  /* 0x000000100b0f7824 */ /* 0x040fe200078e00ff */
[----:B------:R-:W-:Y:S01]  /*19f0*/  ULOP3.LUT UR7, UR7, 0x1, URZ, 0xc0, !UPT ;  /* 0x0000000107077892 */ /* 0x000fe2000f8ec03f */
[----:B0-----:R-:W-:Y:S01]  /*1a00*/  IMAD R14, R11, -0x10, -R12 ;  /* 0xfffffff00b0e7824 */ /* 0x001fe200078e0a0c */
[----:B------:R-:W-:Y:S01]  /*1a10*/  SHF.R.U32.HI R11, RZ, 0x1, R0 ;  /* 0x00000001ff0b7819 */ /* 0x000fe20000011600 */
[----:B------:R-:W-:Y:S01]  /*1a20*/  UISETP.GT.U32.AND UP0, UPT, UR5, 0x1, UPT ;  /* 0x000000010500788c */ /* 0x000fe2000bf04070 */
[----:B------:R-:W-:Y:S01]  /*1a30*/  LOP3.LUT R12, R15, 0xfffffff0, R12, 0xe2, !PT ;  /* 0xfffffff00f0c7812 */ /* 0x000fe200078ee20c */
[----:B------:R-:W-:Y:S01]  /*1a40*/  IMAD R17, R13, -0x40, R14 ;  /* 0xffffffc00d117824 */ /* 0x000fe200078e020e */
[----:B------:R-:W-:Y:S01]  /*1a50*/  UISETP.NE.U32.AND UP1, UPT, UR7, 0x1, UPT ;  /* 0x000000010700788c */ /* 0x000fe2000bf25070 */
[----:B------:R-:W-:Y:S01]  /*1a60*/  IMAD.SHL.U32 R14, R10, 0x80, RZ ;  /* 0x000000800a0e7824 */ /* 0x000fe200078e00ff */
[----:B------:R-:W-:Y:S01]  /*1a70*/  LOP3.LUT R11, R12, 0x40, R11, 0xf8, !PT ;  /* 0x000000400c0b7812 */ /* 0x000fe200078ef80b */
[----:B------:R-:W-:Y:S01]  /*1a80*/  ULDC.64 UR8, c[0x0][0x6d0] ;  /* 0x0001b40000087ab9 */ /* 0x000fe20000000a00 */
[----:B------:R-:W-:Y:S01]  /*1a90*/  SHF.R.S32.HI R20, RZ, 0x1f, R6 ;  /* 0x0000001fff147819 */ /* 0x000fe20000011406 */
[----:B------:R-:W-:Y:S01]  /*1aa0*/  UISETP.LT.U32.AND UP0, UPT, UR6, 0x2, UP0 ;  /* 0x000000020600788c */ /* 0x000fe20008701070 */
[----:B------:R-:W-:Y:S01]  /*1ab0*/  LOP3.LUT R22, R11, R14, RZ, 0xfc, !PT ;  /* 0x0000000e0b167212 */ /* 0x000fe200078efcff */
[----:B------:R-:W-:Y:S01]  /*1ac0*/  UISETP.GT.U32.AND UP1, UPT, UR6, 0x1, !UP1 ;  /* 0x000000010600788c */ /* 0x000fe2000cf24070 */
[----:B----4-:R-:W-:Y:S01]  /*1ad0*/  ISETP.GE.AND P0, PT, R16, R19, PT ;  /* 0x000000131000720c */ /* 0x010fe20003f06270 */
[----:B------:R-:W-:Y:S01]  /*1ae0*/  IMAD R11, R20, UR8, RZ ;  /* 0x00000008140b7c24 */ /* 0x000fe2000f8e02ff */
[--C-:B------:R-:W-:Y:S01]  /*1af0*/  SHF.R.S32.HI R23, RZ, 0x1f, R22.reuse ;  /* 0x0000001fff177819 */ /* 0x100fe20000011416 */
[----:B------:R-:W-:Y:S01]  /*1b00*/  USEL UR7, URZ, 0x1, !UP1 ;  /* 0x000000013f077887 */ /* 0x000fe2000c800000 */
[----:B------:R-:W-:Y:S01]  /*1b10*/  ISETP.GE.OR P0, PT, R14, UR10, P0 ;  /* 0x0000000a0e007c0c */ /* 0x000fe20008706670 */
[----:B------:R-:W-:Y:S01]  /*1b20*/  IMAD R15, R6, UR9, R11 ;  /* 0x00000009060f7c24 */ /* 0x000fe2000f8e020b */
[----:B------:R-:W-:Y:S01]  /*1b30*/  LOP3.LUT R10, R0, 0x3, RZ, 0xc0, !PT ;  /* 0x00000003000a7812 */ /* 0x000fe200078ec0ff */
[----:B------:R-:W-:Y:S01]  /*1b40*/  IMAD.WIDE.U32 R12, R6, UR8, R22 ;  /* 0x00000008060c7c25 */ /* 0x000fe2000f8e0016 */
[----:B------:R-:W-:Y:S01]  /*1b50*/  USEL UR8, URZ, 0x1, !UP0 ;  /* 0x000000013f087887 */ /* 0x000fe2000c000000 */
[----:B------:R-:W-:-:S02]  /*1b60*/  WARPGROUP.DEPBAR.LE gsb0, 0x0 ;  /* 0x00008000000079c5 */ /* 0x000fc40000010000 */
[----:B------:R-:W-:Y:S01]  /*1b70*/  IMAD R11, R10, -0x2, R19 ;  /* 0xfffffffe0a0b7824 */ /* 0x000fe200078e0213 */
[----:B------:R-:W-:Y:S01]  /*1b80*/  ULOP3.LUT UR5, UR5, 0x1, URZ, 0xc0, !UPT ;  /* 0x0000000105057892 */ /* 0x000fe2000f8ec03f */
[----:B------:R-:W-:Y:S01]  /*1b90*/  IADD3 R10, -R14, UR10, R17 ;  /* 0x0000000a0e0a7c10 */ /* 0x000fe2000fffe111 */
[----:B------:R-:W-:Y:S01]  /*1ba0*/  ULOP3.LUT UR4, UR7, UR4, UR8, 0x96, !UPT ;  /* 0x0000000407047292 */ /* 0x000fe2000f8e9608 */
[----:B------:R-:W-:Y:S02]  /*1bb0*/  IMAD.IADD R15, R13, 0x1, R15 ;  /* 0x000000010d0f7824 */ /* 0x000fe400078e020f */
[----:B------:R-:W-:Y:S02]  /*1bc0*/  IMAD.MOV.U32 R14, RZ, RZ, R12 ;  /* 0x000000ffff0e7224 */ /* 0x000fe400078e000c */
[----:B------:R-:W-:Y:S01]  /*1bd0*/  IMAD.IADD R11, R11, 0x1, -R16 ;  /* 0x000000010b0b7824 */ /* 0x000fe200078e0a10 */
[----:B------:R-:W-:Y:S06]  /*1be0*/  @P0 BRA `(.L_x_21) ;  /* 0x0000009000900947 */ /* 0x000fec0003800000 */
[----:B------:R-:W0:Y:S01]  /*1bf0*/  LDC.64 R12, c[0x0][0x6c8] ;  /* 0x0001b200ff0c7b82 */ /* 0x000e220000000a00 */
[----:B------:R-:W-:Y:S01]  /*1c00*/  IMAD.WIDE R16, R7, 0x100, RZ ;  /* 0x0000010007107825 */ /* 0x000fe200078e02ff */
[----:B---3-5:R-:W-:Y:S01]  /*1c10*/  FSETP.NEU.AND P1, PT, R9, RZ, PT ;  /* 0x000000ff0900720b */ /* 0x028fe20003f2d000 */
[----:B------:R-:W-:Y:S01]  /*1c20*/  BSSY B0, `(.L_x_21) ;  /* 0x0000920000007945 */ /* 0x000fe20003800000 */
[----:B------:R-:W-:Y:S01]  /*1c30*/  ISETP.GT.AND P0, PT, R11, RZ, PT ;  /* 0x000000ff0b00720c */ /* 0x000fe20003f04270 */
[----:B------:R-:W-:-:S03]  /*1c40*/  IMAD.SHL.U32 R7, R0, 0x2, RZ ;  /* 0x0000000200077824 */ /* 0x000fc600078e00ff */
[----:B------:R-:W-:Y:S02]  /*1c50*/  ISETP.GT.AND P5, PT, R10, RZ, P0 ;  /* 0x000000ff0a00720c */ /* 0x000fe400007a4270 */
[----:B------:R-:W-:Y:S01]  /*1c60*/  LOP3.LUT R161, R16, 0x6, R7, 0xf8, !PT ;  /* 0x0000000610a17812 */ /* 0x000fe200078ef807 */
[----:B0-----:R-:W-:-:S04]  /*1c70*/  IMAD R18, R17, R12, RZ ;  /* 0x0000000c11127224 */ /* 0x001fc800078e02ff */
[----:B------:R-:W-:-:S04]  /*1c80*/  IMAD.WIDE.U32 R152, R161, R12, R14 ;  /* 0x0000000ca1987225 */ /* 0x000fc800078e000e */
[----:B------:R-:W-:-:S04]  /*1c90*/  IMAD R7, R161, R13, R18 ;  /* 0x0000000da1077224 */ /* 0x000fc800078e0212 */
[----:B------:R-:W-:Y:S01]  /*1ca0*/  IMAD.IADD R163, R153, 0x1, R7 ;  /* 0x0000000199a37824 */ /* 0x000fe200078e0207 */
[----:B------:R-:W-:Y:S06]  /*1cb0*/  @!P1 BRA `(.L_x_22) ;  /* 0x00000064005c9947 */ /* 0x000fec0003800000 */
[----:B------:R-:W-:Y:S01]  /*1cc0*/  ULDC.64 UR8, c[0x0][0x6b8] ;  /* 0x0001ae0000087ab9 */ /* 0x000fe20000000a00 */
[----:B------:R-:W-:Y:S01]  /*1cd0*/  ULDC.64 UR12, c[0x0][0x6b0] ;  /* 0x0001ac00000c7ab9 */ /* 0x000fe20000000a00 */
[----:B------:R-:W-:Y:S01]  /*1ce0*/  IMAD R7, R20, UR8, RZ ;  /* 0x0000000814077c24 */ /* 0x000fe2000f8e02ff */
[----:B------:R-:W-:Y:S01]  /*1cf0*/  ULDC.64 UR16, c[0x0][0x6a8] ;  /* 0x0001aa0000107ab9 */ /* 0x000fe20000000a00 */
[----:B------:R-:W-:Y:S01]  /*1d00*/  IMAD R16, R17, UR12, RZ ;  /* 0x0000000c11107c24 */ /* 0x000fe2000f8e02ff */
[----:B------:R-:W0:Y:S01]  /*1d10*/  LDC.64 R20, c[0x0][0x6b0] ;  /* 0x0001ac00ff147b82 */ /* 0x000e220000000a00 */
[----:B------:R-:W-:Y:S01]  /*1d20*/  IMAD.WIDE.U32 R154, R6, UR8, R22 ;  /* 0x00000008069a7c25 */ /* 0x000fe2000f8e0016 */
[----:B------:R-:W-:-:S03]  /*1d30*/  ULDC.64 UR10, c[0x0][0x6c0] ;  /* 0x0001b000000a7ab9 */ /* 0x000fc60000000a00 */
[----:B------:R-:W-:Y:S02]  /*1d40*/  IMAD R157, R6, UR9, R7 ;  /* 0x00000009069d7c24 */ /* 0x000fe4000f8e0207 */
[----:B------:R-:W-:Y:S02]  /*1d50*/  IMAD R159, R161, UR13, R16 ;  /* 0x0000000da19f7c24 */ /* 0x000fe4000f8e0210 */
[----:B------:R-:W-:Y:S02]  /*1d60*/  IMAD.IADD R17, R155, 0x1, R157 ;  /* 0x000000019b117824 */ /* 0x000fe400078e029d */
[----:B------:R-:W-:-:S04]  /*1d70*/  IMAD.MOV.U32 R16, RZ, RZ, R154 ;  /* 0x000000ffff107224 */ /* 0x000fc800078e009a */
[----:B------:R-:W-:-:S04]  /*1d80*/  IMAD.WIDE.U32 R14, R161, UR12, R16 ;  /* 0x0000000ca10e7c25 */ /* 0x000fc8000f8e0010 */
[----:B------:R-:W-:Y:S01]  /*1d90*/  IMAD.IADD R7, R15, 0x1, R159 ;  /* 0x000000010f077824 */ /* 0x000fe200078e029f */
[----:B------:R-:W-:-:S04]  /*1da0*/  LEA R18, P1, R14, UR16, 0x2 ;  /* 0x000000100e127c11 */ /* 0x000fc8000f8210ff */
[----:B------:R-:W-:-:S05]  /*1db0*/  LEA.HI.X R19, R14, UR17, R7, 0x2, P1 ;  /* 0x000000110e137c11 */ /* 0x000fca00088f1407 */
[----:B------:R-:W3:Y:S01]  /*1dc0*/  @P5 LDG.E.LTC128B R158, desc[UR14][R18.64] ;  /* 0x0000000e129e5981 */ /* 0x000ee2000c1e1920 */
[----:B------:R-:W-:Y:S01]  /*1dd0*/  LEA R14, P1, R152, UR10, 0x2 ;  /* 0x0000000a980e7c11 */ /* 0x000fe2000f8210ff */
[C---:B0-----:R-:W-:Y:S01]  /*1de0*/  IMAD.WIDE.U32 R20, R161.reuse, UR12, R20 ;  /* 0x0000000ca1147c25 */ /* 0x041fe2000f8e0014 */
[----:B------:R-:W-:Y:S01]  /*1df0*/  BSSY B1, `(.L_x_23) ;  /* 0x0000014000017945 */ /* 0x000fe20003800000 */
[----:B------:R-:W-:Y:S02]  /*1e00*/  ISETP.GT.AND P0, PT, R10, 0x8, P0 ;  /* 0x000000080a00780c */ /* 0x000fe40000704270 */
[----:B------:R-:W-:Y:S01]  /*1e10*/  LEA.HI.X R15, R152, UR11, R163, 0x2, P1 ;  /* 0x0000000b980f7c11 */ /* 0x000fe200088f14a3 */
[----:B------:R-:W-:Y:S01]  /*1e20*/  IMAD.WIDE.U32 R152, R161, UR12, R22 ;  /* 0x0000000ca1987c25 */ /* 0x000fe2000f8e0016 */
[----:B------:R-:W-:Y:S02]  /*1e30*/  ISETP.GT.AND P1, PT, R11, 0x1, PT ;  /* 0x000000010b00780c */ /* 0x000fe40003f24270 */
[-C--:B------:R-:W-:Y:S01]  /*1e40*/  IADD3 R155, P2, R154, R20.reuse, RZ ;  /* 0x000000149a9b7210 */ /* 0x080fe20007f5e0ff */
[C---:B------:R-:W-:Y:S01]  /*1e50*/  IMAD.IADD R161, R159.reuse, 0x1, R21 ;  /* 0x000000019fa17824 */ /* 0x040fe200078e0215 */
[----:B------:R-:W-:Y:S01]  /*1e60*/  IADD3 R154, P4, R22, R20, RZ ;  /* 0x00000014169a7210 */ /* 0x000fe20007f9e0ff */
[----:B------:R-:W-:Y:S01]  /*1e70*/  IMAD.IADD R153, R159, 0x1, R153 ;  /* 0x000000019f997824 */ /* 0x000fe200078e0299 */
[----:B------:R-:W-:Y:S01]  /*1e80*/  LEA R16, P6, R12, R14, 0x2 ;  /* 0x0000000e0c107211 */ /* 0x000fe200078c10ff */
[----:B------:R-:W-:-:S04]  /*1e90*/  IMAD.WIDE.U32 R152, R6, UR8, R152 ;  /* 0x0000000806987c25 */ /* 0x000fc8000f8e0098 */
[----:B---3--:R-:W-:-:S04]  /*1ea0*/  FMUL R7, R158, R9 ;  /* 0x000000099e077220 */ /* 0x008fc80000400000 */
[----:B--2---:R-:W-:Y:S01]  /*1eb0*/  FFMA R7, R24, R8, R7 ;  /* 0x0000000818077223 */ /* 0x004fe20000000007 */
[----:B------:R-:W-:Y:S01]  /*1ec0*/  IMAD.X R24, R161, 0x1, R17, P2 ;  /* 0x00000001a1187824 */ /* 0x000fe200010e0611 */
[----:B------:R-:W-:-:S03]  /*1ed0*/  LEA R20, P2, R155, UR16, 0x2 ;  /* 0x000000109b147c11 */ /* 0x000fc6000f8410ff */
[----:B------:R0:W-:Y:S01]  /*1ee0*/  @P5 STG.E desc[UR14][R14.64], R7 ;  /* 0x000000070e005986 */ /* 0x0001e2000c10190e */
[----:B------:R-:W-:Y:S02]  /*1ef0*/  ISETP.GT.AND P5, PT, R10, RZ, P1 ;  /* 0x000000ff0a00720c */ /* 0x000fe40000fa4270 */
[----:B------:R-:W-:-:S11]  /*1f00*/  LEA.HI.X R21, R155, UR17, R24, 0x2, P2 ;  /* 0x000000119b157c11 */ /* 0x000fd600090f1418 */
[----:B0-----:R-:W-:Y:S05]  /*1f10*/  @!P5 BRA `(.L_x_24) ;  /* 0x000000000004d947 */ /* 0x001fea0003800000 */
[----:B------:R0:W5:Y:S02]  /*1f20*/  LDG.E.LTC128B R158, desc[UR14][R20.64] ;  /* 0x0000000e149e7981 */ /* 0x000164000c1e1920 */
.L_x_24:
[----:B------:R-:W-:Y:S05]  /*1f30*/  BSYNC B1 ;  /* 0x0000000000017941 */ /* 0x000fea0003800000 */
.L_x_23:
[----:B-----5:R-:W-:Y:S01]  /*1f40*/  FMUL R22, R158, R9 ;  /* 0x000000099e167220 */ /* 0x020fe20000400000 */
[----:B------:R-:W-:Y:S01]  /*1f50*/  IMAD.IADD R7, R157, 0x1, R153 ;  /* 0x000000019d077824 */ /* 0x000fe200078e0299 */
[----:B------:R-:W-:Y:S01]  /*1f60*/  LEA.HI.X R17, R12, R15, R13, 0x2, P6 ;  /* 0x0000000f0c117211 */ /* 0x000fe200030f140d */
[----:B------:R-:W-:Y:S01]  /*1f70*/  BSSY B1, `(.L_x_25) ;  /* 0x0000008000017945 */ /* 0x000fe20003800000 */
[----:B------:R-:W-:Y:S01]  /*1f80*/  FFMA R153, R25, R8, R22 ;  /* 0x0000000819997223 */ /* 0x000fe20000000016 */
[----:B------:R-:W-:Y:S01]  /*1f90*/  LEA R24, P2, R152, UR16, 0x2 ;  /* 0x0000001098187c11 */ /* 0x000fe2000f8410ff */
[----:B------:R-:W-:-:S03]  /*1fa0*/  IMAD.X R155, R23, 0x1, R161, P4 ;  /* 0x00000001179b7824 */ /* 0x000fc600020e06a1 */
[----:B------:R1:W-:Y:S01]  /*1fb0*/  @P5 STG.E desc[UR14][R16.64], R153 ;  /* 0x0000009910005986 */ /* 0x0003e2000c10190e */
[----:B------:R-:W-:Y:S01]  /*1fc0*/  LEA.HI.X R25, R152, UR17, R7, 0x2, P2 ;  /* 0x0000001198197c11 */ /* 0x000fe200090f1407 */
[----:B------:R-:W-:Y:S07]  /*1fd0*/  @!P0 BRA `(.L_x_26) ;  /* 0x0000000000048947 */ /* 0x000fee0003800000 */
[----:B------:R2:W5:Y:S02]  /*1fe0*/  LDG.E.LTC128B R158, desc[UR14][R24.64+0x20] ;  /* 0x0000200e189e7981 */ /* 0x000564000c1e1920 */
.L_x_26:
[----:B------:R-:W-:Y:S05]  /*1ff0*/  BSYNC B1 ;  /* 0x0000000000017941 */ /* 0x000fea0003800000 */
.L_x_25:
[----:B------:R-:W-:-:S04]  /*2000*/  IMAD.WIDE.U32 R6, R6, UR8, R154 ;  /* 0x0000000806067c25 */ /* 0x000fc8000f8e009a */
[----:B-----5:R-:W-:Y:S01]  /*2010*/  FMUL R23, R158, R9 ;  /* 0x000000099e177220 */ /* 0x020fe20000400000 */
[----:B------:R-:W-:Y:S01]  /*2020*/  ISETP.GT.AND P1, PT, R10, 0x8, P1 ;  /* 0x000000080a00780c */ /* 0x000fe20000f24270 */
[----:B------:R-:W-:Y:S01]  /*2030*/  USHF.L.U64.HI UR10, UR12, 0x5, UR13 ;  /* 0x000000050c0a7899 */ /* 0x000fe2000801020d */
[----:B------:R-:W-:Y:S01]  /*2040*/  IMAD.IADD R7, R157, 0x1, R7 ;  /* 0x000000019d077824 */ /* 0x000fe200078e0207 */
[----:B------:R-:W-:Y:S01]  /*2050*/  LEA R22, P5, R6, UR16, 0x2 ;  /* 0x0000001006167c11 */ /* 0x000fe2000f8a10ff */
[----:B--2---:R-:W-:Y:S01]  /*2060*/  FFMA R25, R26, R8, R23 ;  /* 0x000000081a197223 */ /* 0x004fe20000000017 */
[----:B------:R-:W-:Y:S01]  /*2070*/  ISETP.GT.AND P2, PT, R11, 0x8, PT ;  /* 0x000000080b00780c */ /* 0x000fe20003f44270 */
[----:B------:R-:W-:Y:S01]  /*2080*/  USHF.L.U32 UR9, UR12, 0x5, URZ ;  /* 0x000000050c097899 */ /* 0x000fe2000800063f */
[----:B------:R-:W-:Y:S01]  /*2090*/  LEA.HI.X R23, R6, UR17, R7, 0x2, P5 ;  /* 0x0000001106177c11 */ /* 0x000fe2000a8f1407 */
[----:B------:R-:W-:Y:S01]  /*20a0*/  @P0 IMAD.MOV.U32 R6, RZ, RZ, R14 ;  /* 0x000000ffff060224 */ /* 0x000fe200078e000e */
[----:B------:R-:W-:Y:S01]  /*20b0*/  BSSY B1, `(.L_x_27) ;  /* 0x0000006000017945 */ /* 0x000fe20003800000 */
[----:B------:R-:W-:Y:S01]  /*20c0*/  @P0 IMAD.MOV.U32 R7, RZ, RZ, R15 ;  /* 0x000000ffff070224 */ /* 0x000fe200078e000f */
[----:B------:R-:W-:-:S04]  /*20d0*/  ISETP.GT.AND P4, PT, R10, RZ, P2 ;  /* 0x000000ff0a00720c */ /* 0x000fc80001784270 */
[----:B------:R2:W-:Y:S01]  /*20e0*/  @P0 STG.E desc[UR14][R6.64+0x20], R25 ;  /* 0x0000201906000986 */ /* 0x0005e2000c10190e */
[----:B------:R-:W-:Y:S08]  /*20f0*/  @!P1 BRA `(.L_x_28) ;  /* 0x0000000000049947 */ /* 0x000ff00003800000 */
[----:B------:R3:W5:Y:S02]  /*2100*/  LDG.E.LTC128B R158, desc[UR14][R22.64+0x20] ;  /* 0x0000200e169e7981 */ /* 0x000764000c1e1920 */
.L_x_28:
[----:B------:R-:W-:Y:S05]  /*2110*/  BSYNC B1 ;  /* 0x0000000000017941 */ /* 0x000fea0003800000 */
.L_x_27:
[----:B--2--5:R-:W-:Y:S01]  /*2120*/  FMUL R6, R158, R9 ;  /* 0x000000099e067220 */ /* 0x024fe20000400000 */
[----:B---3--:R-:W-:-:S03]  /*2130*/  IADD3 R22, P0, R18, UR9, RZ ;  /* 0x0000000912167c10 */ /* 0x008fc6000ff1e0ff */
[----:B------:R-:W-:Y:S01]  /*2140*/  FFMA R25, R27, R8, R6 ;  /* 0x000000081b197223 */ /* 0x000fe20000000006 */
[----:B------:R-:W-:-:S04]  /*2150*/  IADD3.X R23, R19, UR10, RZ, P0, !PT ;  /* 0x0000000a13177c10 */ /* 0x000fc800087fe4ff */
[----:B------:R2:W-:Y:S04]  /*2160*/  @P1 STG.E desc[UR14][R16.64+0x20], R25 ;  /* 0x0000201910001986 */ /* 0x0005e8000c10190e */
[----:B------:R-:W3:Y:S01]  /*2170*/  @P4 LDG.E.LTC128B R158, desc[UR14][R22.64] ;  /* 0x0000000e169e4981 */ /* 0x000ee2000c1e1920 */
[C---:B------:R-:W-:Y:S01]  /*2180*/  IMAD.SHL.U32 R6, R12.reuse, 0x20, RZ ;  /* 0x000000200c067824 */ /* 0x040fe200078e00ff */
[----:B------:R-:W-:Y:S01]  /*2190*/  SHF.L.U64.HI R7, R12, 0x5, R13 ;  /* 0x000000050c077819 */ /* 0x000fe2000001020d */
[----:B------:R-:W-:Y:S01]  /*21a0*/  BSSY B1, `(.L_x_29) ;  /* 0x000000c000017945 */ /* 0x000fe20003800000 */
[----:B------:R-:W-:Y:S02]  /*21b0*/  ISETP.GT.AND P0, PT, R11, 0x9, PT ;  /* 0x000000090b00780c */ /* 0x000fe40003f04270 */
[----:B------:R-:W-:-:S02]  /*21c0*/  IADD3 R26, P5, R6, R14, RZ ;  /* 0x0000000e061a7210 */ /* 0x000fc40007fbe0ff */
[----:B------:R-:W-:-:S03]  /*21d0*/  ISETP.GT.AND P1, PT, R10, RZ, P0 ;  /* 0x000000ff0a00720c */ /* 0x000fc60000724270 */
[----:B------:R-:W-:Y:S01]  /*21e0*/  IMAD.X R27, R7, 0x1, R15, P5 ;  /* 0x00000001071b7824 */ /* 0x000fe200028e060f */
[----:B------:R-:W-:-:S04]  /*21f0*/  IADD3 R152, P5, R20, UR9, RZ ;  /* 0x0000000914987c10 */ /* 0x000fc8000ffbe0ff */
[----:B-1----:R-:W-:Y:S01]  /*2200*/  IADD3.X R153, R21, UR10, RZ, P5, !PT ;  /* 0x0000000a15997c10 */ /* 0x002fe2000affe4ff */
[----:B---3--:R-:W-:-:S04]  /*2210*/  FMUL R13, R158, R9 ;  /* 0x000000099e0d7220 */ /* 0x008fc80000400000 */
[----:B------:R-:W-:-:S05]  /*2220*/  FFMA R13, R28, R8, R13 ;  /* 0x000000081c0d7223 */ /* 0x000fca000000000d */
[----:B------:R2:W-:Y:S01]  /*2230*/  @P4 STG.E desc[UR14][R26.64], R13 ;  /* 0x0000000d1a004986 */ /* 0x0005e2000c10190e */
[----:B------:R-:W-:Y:S05]  /*2240*/  @!P1 BRA `(.L_x_30) ;  /* 0x0000000000049947 */ /* 0x000fea0003800000 */
[----:B------:R1:W5:Y:S02]  /*2250*/  LDG.E.LTC128B R158, desc[UR14][R152.64] ;  /* 0x0000000e989e7981 */ /* 0x000364000c1e1920 */
.L_x_30:
[----:B------:R-:W-:Y:S05]  /*2260*/  BSYNC B1 ;  /* 0x0000000000017941 */ /* 0x000fea0003800000 */
.L_x_29:
[----:B------:R-:W-:Y:S01]  /*2270*/  UIADD3 UR7, UP0, UR9, 0x20, URZ ;  /* 0x0000002009077890 */ /* 0x000fe2000ff1e03f */
[----:B------:R-:W-:Y:S01]  /*2280*/  ISETP.GT.AND P2, PT, R10, 0x8, P2 ;  /* 0x000000080a00780c */ /* 0x000fe20001744270 */
[----:B-----5:R-:W-:Y:S01]  /*2290*/  FMUL R12, R158, R9 ;  /* 0x000000099e0c7220 */ /* 0x020fe20000400000 */
[----:B------:R-:W-:Y:S01]  /*22a0*/  IADD3 R24, P4, R6, R16, RZ ;  /* 0x0000001006187210 */ /* 0x000fe20007f9e0ff */
[----:B------:R-:W-:Y:S02]  /*22b0*/  UIADD3.X UR8, URZ, UR10, URZ, UP0, !UPT ;  /* 0x0000000a3f087290 */ /* 0x000fe400087fe43f */
[----:B------:R-:W-:Y:S01]  /*22c0*/  IADD3 R18, P5, R18, UR7, RZ ;  /* 0x0000000712127c10 */ /* 0x000fe2000ffbe0ff */
[----:B------:R-:W-:Y:S01]  /*22d0*/  FFMA R155, R29, R8, R12 ;  /* 0x000000081d9b7223 */ /* 0x000fe2000000000c */
[----:B--2---:R-:W-:Y:S02]  /*22e0*/  IMAD.X R25, R7, 0x1, R17, P4 ;  /* 0x0000000107197824 */ /* 0x004fe400020e0611 */
[----:B------:R-:W-:-:S03]  /*22f0*/  IADD3.X R19, R19, UR8, RZ, P5, !PT ;  /* 0x0000000813137c10 */ /* 0x000fc6000affe4ff */
[----:B------:R2:W-:Y:S04]  /*2300*/  @P1 STG.E desc[UR14][R24.64], R155 ;  /* 0x0000009b18001986 */ /* 0x0005e8000c10190e */
[----:B------:R-:W3:Y:S01]  /*2310*/  @P2 LDG.E.LTC128B R158, desc[UR14][R18.64] ;  /* 0x0000000e129e2981 */ /* 0x000ee2000c1e1920 */
[----:B------:R-:W-:Y:S01]  /*2320*/  IADD3 R13, P1, R6, 0x20, RZ ;  /* 0x00000020060d7810 */ /* 0x000fe20007f3e0ff */
[----:B------:R-:W-:Y:S01]  /*2330*/  BSSY B1, `(.L_x_31) ;  /* 0x000000c000017945 */ /* 0x000fe20003800000 */
[----:B------:R-:W-:Y:S02]  /*2340*/  ISETP.GT.AND P4, PT, R10, 0x8, P0 ;  /* 0x000000080a00780c */ /* 0x000fe40000784270 */
[----:B------:R-:W-:Y:S01]  /*2350*/  IADD3 R14, P5, R13, R14, RZ ;  /* 0x0000000e0d0e7210 */ /* 0x000fe20007fbe0ff */
[----:B------:R-:W-:Y:S01]  /*2360*/  IMAD.X R12, RZ, RZ, R7, P1 ;  /* 0x000000ffff0c7224 */ /* 0x000fe200008e0607 */
[----:B0-----:R-:W-:-:S03]  /*2370*/  IADD3 R20, P0, R20, UR7, RZ ;  /* 0x0000000714147c10 */ /* 0x001fc6000ff1e0ff */
[----:B------:R-:W-:Y:S01]  /*2380*/  IMAD.X R15, R12, 0x1, R15, P5 ;  /* 0x000000010c0f7824 */ /* 0x000fe200028e060f */
[----:B------:R-:W-:Y:S01]  /*2390*/  IADD3.X R21, R21, UR8, RZ, P0, !PT ;  /* 0x0000000815157c10 */ /* 0x000fe200087fe4ff */
[----:B---3--:R-:W-:-:S04]  /*23a0*/  FMUL R29, R158, R9 ;  /* 0x000000099e1d7220 */ /* 0x008fc80000400000 */
[----:B------:R-:W-:-:S05]  /*23b0*/  FFMA R29, R30, R8, R29 ;  /* 0x000000081e1d7223 */ /* 0x000fca000000001d */
[----:B------:R2:W-:Y:S01]  /*23c0*/  @P2 STG.E desc[UR14][R14.64], R29 ;  /* 0x0000001d0e002986 */ /* 0x0005e2000c10190e */
[----:B------:R-:W-:Y:S05]  /*23d0*/  @!P4 BRA `(.L_x_32) ;  /* 0x000000000004c947 */ /* 0x000fea0003800000 */
[----:B------:R0:W5:Y:S02]  /*23e0*/  LDG.E.LTC128B R158, desc[UR14][R20.64] ;  /* 0x0000000e149e7981 */ /* 0x000164000c1e1920 */
.L_x_32:
[----:B------:R-:W-:Y:S05]  /*23f0*/  BSYNC B1 ;  /* 0x0000000000017941 */ /* 0x000fea0003800000 */
.L_x_31:
[----:B------:R-:W-:Y:S01]  /*2400*/  IADD3 R16, P2, R13, R16, RZ ;  /* 0x000000100d107210 */ /* 0x000fe20007f5e0ff */
[----:B--2--5:R-:W-:Y:S01]  /*2410*/  FMUL R14, R158, R9 ;  /* 0x000000099e0e7220 */ /* 0x024fe20000400000 */
[C---:B------:R-:W-:Y:S01]  /*2420*/  ISETP.GT.AND P1, PT, R11.reuse, 0x10, PT ;  /* 0x000000100b00780c */ /* 0x040fe20003f24270 */
[----:B------:R-:W-:Y:S01]  /*2430*/  BSSY B1, `(.L_x_33) ;  /* 0x000000b000017945 */ /* 0x000fe20003800000 */
[----:B------:R-:W-:Y:S01]  /*2440*/  ISETP.GT.AND P0, PT, R11, 0x11, PT ;  /* 0x000000110b00780c */ /* 0x000fe20003f04270 */
[----:B------:R-:W-:Y:S01]  /*2450*/  FFMA R31, R31, R8, R14 ;  /* 0x000000081f1f7223 */ /* 0x000fe2000000000e */
[----:B------:R-:W-:Y:S01]  /*2460*/  IMAD.X R17, R12, 0x1, R17, P2 ;  /* 0x000000010c117824 */ /* 0x000fe200010e0611 */
[----:B------:R-:W-:Y:S02]  /*2470*/  ISETP.GT.AND P5, PT, R10, RZ, P1 ;  /* 0x000000ff0a00720c */ /* 0x000fe40000fa4270 */
[----:B------:R-:W-:Y:S02]  /*2480*/  IADD3 R18, P2, R22, UR9, RZ ;  /* 0x0000000916127c10 */ /* 0x000fe4000ff5e0ff */
[----:B------:R2:W-:Y:S01]  /*2490*/  @P4 STG.E desc[UR14][R16.64], R31 ;  /* 0x0000001f10004986 */ /* 0x0005e2000c10190e */
[----:B------:R-:W-:-:S02]  /*24a0*/  IADD3 R14, P6, R26, R6, RZ ;  /* 0x000000061a0e7210 */ /* 0x000fc40007fde0ff */
[----:B------:R-:W-:-:S06]  /*24b0*/  IADD3.X R19, R23, UR10, RZ, P2, !PT ;  /* 0x0000000a17137c10 */ /* 0x000fcc00097fe4ff */
[----:B------:R-:W-:Y:S05]  /*24c0*/  @!P5 BRA `(.L_x_34) ;  /* 0x000000000004d947 */ /* 0x000fea0003800000 */
[----:B------:R3:W5:Y:S02]  /*24d0*/  LDG.E.LTC128B R158, desc[UR14][R18.64] ;  /* 0x0000000e129e7981 */ /* 0x000764000c1e1920 */
.L_x_34:
[----:B------:R-:W-:Y:S05]  /*24e0*/  BSYNC B1 ;  /* 0x0000000000017941 */ /* 0x000fea0003800000 */
.L_x_33:
[----:B--2--5:R-:W-:Y:S01]  /*24f0*/  FMUL R17, R158, R9 ;  /* 0x000000099e117220 */ /* 0x024fe20000400000 */
[----:B------:R-:W-:Y:S01]  /*2500*/  IMAD.X R15, R27, 0x1, R7, P6 ;  /* 0x000000011b0f7824 */ /* 0x000fe200030e0607 */
[----:B------:R-:W-:Y:S01]  /*2510*/  ISETP.GT.AND P2, PT, R10, RZ, P0 ;  /* 0x000000ff0a00720c */ /* 0x000fe20000744270 */
[----:B------:R-:W-:Y:S01]  /*2520*/  BSSY B1, `(.L_x_35) ;  /* 0x0000008000017945 */ /* 0x000fe20003800000 */
[----:B------:R-:W-:Y:S01]  /*2530*/  FFMA R17, R32, R8, R17 ;  /* 0x0000000820117223 */ /* 0x000fe20000000011 */
[----:B0-----:R-:W-:Y:S02]  /*2540*/  IADD3 R20, P6, R152, UR9, RZ ;  /* 0x0000000998147c10 */ /* 0x001fe4000ffde0ff */
[----:B------:R-:W-:Y:S02]  /*2550*/  IADD3 R16, P4, R24, R6, RZ ;  /* 0x0000000618107210 */ /* 0x000fe40007f9e0ff */
[----:B------:R0:W-:Y:S01]  /*2560*/  @P5 STG.E desc[UR14][R14.64], R17 ;  /* 0x000000110e005986 */ /* 0x0001e2000c10190e */
[----:B------:R-:W-:-:S05]  /*2570*/  IADD3.X R21, R153, UR10, RZ, P6, !PT ;  /* 0x0000000a99157c10 */ /* 0x000fca000b7fe4ff */
[----:B------:R-:W-:Y:S05]  /*2580*/  @!P2 BRA `(.L_x_36) ;  /* 0x000000000004a947 */ /* 0x000fea0003800000 */
[----:B------:R2:W5:Y:S02]  /*2590*/  LDG.E.LTC128B R158, desc[UR14][R20.64] ;  /* 0x0000000e149e7981 */ /* 0x000564000c1e1920 */
.L_x_36:
[----:B------:R-:W-:Y:S05]  /*25a0*/  BSYNC B1 ;  /* 0x0000000000017941 */ /* 0x000fea0003800000 */
.L_x_35:
[----:B-----5:R-:W-:Y:S01]  /*25b0*/  FMUL R28, R158, R9 ;  /* 0x000000099e1c7220 */ /* 0x020fe20000400000 */
[----:B0-----:R-:W-:Y:S01]  /*25c0*/  IMAD.X R17, R25, 0x1, R7, P4 ;  /* 0x0000000119117824 */ /* 0x001fe200020e0607 */
[----:B------:R-:W-:Y:S01]  /*25d0*/  ISETP.GT.AND P1, PT, R10, 0x8, P1 ;  /* 0x000000080a00780c */ /* 0x000fe20000f24270 */
[----:B------:R-:W-:Y:S01]  /*25e0*/  BSSY B1, `(.L_x_37) ;  /* 0x0000008000017945 */ /* 0x000fe20003800000 */
[----:B------:R-:W-:Y:S01]  /*25f0*/  FFMA R33, R33, R8, R28 ;  /* 0x0000000821217223 */ /* 0x000fe2000000001c */
[----:B------:R-:W-:Y:S02]  /*2600*/  IADD3 R22, P4, R22, UR7, RZ ;  /* 0x0000000716167c10 */ /* 0x000fe4000ff9e0ff */
[----:B------:R-:W-:Y:S02]  /*2610*/  IADD3 R28, P5, R13, R26, RZ ;  /* 0x0000001a0d1c7210 */ /* 0x000fe40007fbe0ff */
[----:B------:R0:W-:Y:S01]  /*2620*/  @P2 STG.E desc[UR14][R16.64], R33 ;  /* 0x0000002110002986 */ /* 0x0001e2000c10190e */
[----:B------:R-:W-:-:S05]  /*2630*/  IADD3.X R23, R23, UR8, RZ, P4, !PT ;  /* 0x0000000817177c10 */ /* 0x000fca000a7fe4ff */
[----:B------:R-:W-:Y:S05]  /*2640*/  @!P1 BRA `(.L_x_38) ;  /* 0x0000000000049947 */ /* 0x000fea0003800000 */
[----:B------:R4:W5:Y:S02]  /*2650*/  LDG.E.LTC128B R158, desc[UR14][R22.64] ;  /* 0x0000000e169e7981 */ /* 0x000964000c1e1920 */
.L_x_38:
[----:B------:R-:W-:Y:S05]  /*2660*/  BSYNC B1 ;  /* 0x0000000000017941 */ /* 0x000fea0003800000 */
.L_x_37:
[----:B----45:R-:W-:Y:S01]  /*2670*/  FMUL R23, R158, R9 ;  /* 0x000000099e177220 */ /* 0x030fe20000400000 */
[----:B------:R-:W-:Y:S01]  /*2680*/  IMAD.X R29, R12, 0x1, R27, P5 ;  /* 0x000000010c1d7824 */ /* 0x000fe200028e061b */
[----:B------:R-:W-:Y:S01]  /*2690*/  ISETP.GT.AND P2, PT, R10, 0x8, P0 ;  /* 0x000000080a00780c */ /* 0x000fe20000744270 */
[----:B------:R-:W-:Y:S01]  /*26a0*/  BSSY B1, `(.L_x_39) ;  /* 0x0000007000017945 */ /* 0x000fe20003800000 */
[----:B------:R-:W-:Y:S01]  /*26b0*/  FFMA R27, R34, R8, R23 ;  /* 0x00000008221b7223 */ /* 0x000fe20000000017 */
[----:B------:R-:W-:-:S04]  /*26c0*/  IADD3 R22, P0, R152, UR7, RZ ;  /* 0x0000000798167c10 */ /* 0x000fc8000ff1e0ff */
[----:B------:R4:W-:Y:S01]  /*26d0*/  @P1 STG.E desc[UR14][R28.64], R27 ;  /* 0x0000001b1c001986 */ /* 0x0009e2000c10190e */
[----:B------:R-:W-:-:S05]  /*26e0*/  IADD3.X R23, R153, UR8, RZ, P0, !PT ;  /* 0x0000000899177c10 */ /* 0x000fca00087fe4ff */
[----:B------:R-:W-:Y:S05]  /*26f0*/  @!P2 BRA `(.L_x_40) ;  /* 0x000000000004a947 */ /* 0x000fea0003800000 */
[----:B------:R0:W5:Y:S02]  /*2700*/  LDG.E.LTC128B R158, desc[UR14][R22.64] ;  /* 0x0000000e169e7981 */ /* 0x000164000c1e1920 */
.L_x_40:
[----:B------:R-:W-:Y:S05]  /*2710*/  BSYNC B1 ;  /* 0x0000000000017941 */ /* 0x000fea0003800000 */
.L_x_39:
[----:B0-----:R-:W-:Y:S01]  /*2720*/  IADD3 R22, P5, R13, R24, RZ ;  /* 0x000000180d167210 */ /* 0x001fe20007fbe0ff */
[----:B-----5:R-:W-:Y:S01]  /*2730*/  FMUL R26, R158, R9 ;  /* 0x000000099e1a7220 */ /* 0x020fe20000400000 */
[----:B------:R-:W-:Y:S01]  /*2740*/  ISETP.GT.AND P1, PT, R11, 0x18, PT ;  /* 0x000000180b00780c */ /* 0x000fe20003f24270 */
[----:B------:R-:W-:Y:S01]  /*2750*/  BSSY B1, `(.L_x_41) ;  /* 0x000000b000017945 */ /* 0x000fe20003800000 */
[----:B------:R-:W-:Y:S01]  /*2760*/  IADD3 R24, P6, R18, UR9, RZ ;  /* 0x0000000912187c10 */ /* 0x000fe2000ffde0ff */
[----:B------:R-:W-:Y:S01]  /*2770*/  FFMA R35, R35, R8, R26 ;  /* 0x0000000823237223 */ /* 0x000fe2000000001a */
[----:B------:R-:W-:Y:S01]  /*2780*/  IMAD.X R23, R12, 0x1, R25, P5 ;  /* 0x000000010c177824 */ /* 0x000fe200028e0619 */
[----:B------:R-:W-:Y:S02]  /*2790*/  ISETP.GT.AND P4, PT, R10, RZ, P1 ;  /* 0x000000ff0a00720c */ /* 0x000fe40000f84270 */
[----:B------:R-:W-:Y:S02]  /*27a0*/  ISETP.GT.AND P0, PT, R11, 0x19, PT ;  /* 0x000000190b00780c */ /* 0x000fe40003f04270 */
[----:B------:R0:W-:Y:S01]  /*27b0*/  @P2 STG.E desc[UR14][R22.64], R35 ;  /* 0x0000002316002986 */ /* 0x0001e2000c10190e */
[----:B------:R-:W-:-:S02]  /*27c0*/  IADD3 R26, P5, R14, R6, RZ ;  /* 0x000000060e1a7210 */ /* 0x000fc40007fbe0ff */
[----:B------:R-:W-:-:S06]  /*27d0*/  IADD3.X R25, R19, UR10, RZ, P6, !PT ;  /* 0x0000000a13197c10 */ /* 0x000fcc000b7fe4ff */
[----:B------:R-:W-:Y:S05]  /*27e0*/  @!P4 BRA `(.L_x_42) ;  /* 0x000000000004c947 */ /* 0x000fea0003800000 */
[----:B------:R0:W5:Y:S02]  /*27f0*/  LDG.E.LTC128B R158, desc[UR14][R24.64] ;  /* 0x0000000e189e7981 */ /* 0x000164000c1e1920 */
.L_x_42:
[----:B------:R-:W-:Y:S05]  /*2800*/  BSYNC B1 ;  /* 0x0000000000017941 */ /* 0x000fea0003800000 */
.L_x_41:
[----:B0----5:R-:W-:Y:S01]  /*2810*/  FMUL R23, R158, R9 ;  /* 0x000000099e177220 */ /* 0x021fe20000400000 */
[----:B----4-:R-:W-:Y:S01]  /*2820*/  IMAD.X R27, R15, 0x1, R7, P5 ;  /* 0x000000010f1b7824 */ /* 0x010fe200028e0607 */
[----:B------:R-:W-:Y:S01]  /*2830*/  ISETP.GT.AND P2, PT, R10, RZ, P0 ;  /* 0x000000ff0a00720c */ /* 0x000fe20000744270 */
        /* <DEDUP_REMOVED lines=8> */
.L_x_44:
[----:B------:R-:W-:Y:S05]  /*28c0*/  BSYNC B1 ;  /* 0x0000000000017941 */ /* 0x000fea0003800000 */
.L_x_43:
[----:B-----5:R-:W-:Y:S01]  /*28d0*/  FMUL R30, R158, R9 ;  /* 0x000000099e1e7220 */ /* 0x020fe20000400000 */
[----:B0-----:R-:W-:Y:S01]  /*28e0*/  IMAD.X R29, R17, 0x1, R7, P5 ;  /* 0x00000001111d7824 */ /* 0x001fe200028e0607 */
[----:B------:R-:W-:Y:S01]  /*28f0*/  ISETP.GT.AND P1, PT, R10, 0x8, P1 ;  /* 0x000000080a00780c */ /* 0x000fe20000f24270 */
[----:B------:R-:W-:Y:S01]  /*2900*/  BSSY B1, `(.L_x_45) ;  /* 0x0000008000017945 */ /* 0x000fe20003800000 */
[----:B------:R-:W-:Y:S01]  /*2910*/  FFMA R37, R37, R8, R30 ;  /* 0x0000000825257223 */ /* 0x000fe2000000001e */
[----:B---3--:R-:W-:Y:S02]  /*2920*/  IADD3 R18, P4, R18, UR7, RZ ;  /* 0x0000000712127c10 */ /* 0x008fe4000ff9e0ff */
[----:B------:R-:W-:Y:S02]  /*2930*/  IADD3 R30, P5, R14, R13, RZ ;  /* 0x0000000d0e1e7210 */ /* 0x000fe40007fbe0ff */
[----:B------:R0:W-:Y:S01]  /*2940*/  @P2 STG.E desc[UR14][R28.64], R37 ;  /* 0x000000251c002986 */ /* 0x0001e2000c10190e */
[----:B------:R-:W-:-:S05]  /*2950*/  IADD3.X R19, R19, UR8, RZ, P4, !PT ;  /* 0x0000000813137c10 */ /* 0x000fca000a7fe4ff */
[----:B------:R-:W-:Y:S05]  /*2960*/  @!P1 BRA `(.L_x_46) ;  /* 0x0000000000049947 */ /* 0x000fea0003800000 */
[----:B------:R3:W5:Y:S02]  /*2970*/  LDG.E.LTC128B R158, desc[UR14][R18.64] ;  /* 0x0000000e129e7981 */ /* 0x000764000c1e1920 */
.L_x_46:
[----:B------:R-:W-:Y:S05]  /*2980*/  BSYNC B1 ;  /* 0x0000000000017941 */ /* 0x000fea0003800000 */
.L_x_45:
[----:B---3-5:R-:W-:Y:S01]  /*2990*/  FMUL R19, R158, R9 ;  /* 0x000000099e137220 */ /* 0x028fe20000400000 */
        /* <DEDUP_REMOVED lines=9> */
.L_x_48:
[----:B------:R-:W-:Y:S05]  /*2a30*/  BSYNC B1 ;  /* 0x0000000000017941 */ /* 0x000fea0003800000 */
.L_x_47:
        /* <DEDUP_REMOVED lines=14> */
.L_x_50:
[----:B------:R-:W-:Y:S05]  /*2b20*/  BSYNC B1 ;  /* 0x0000000000017941 */ /* 0x000fea0003800000 */
.L_x_49:
[----:B0----5:R-:W-:Y:S01]  /*2b30*/  FMUL R15, R158, R9 ;  /* 0x000000099e0f7220 */ /* 0x021fe20000400000 */
[----:B---3--:R-:W-:Y:S01]  /*2b40*/  IMAD.X R19, R27, 0x1, R7, P5 ;  /* 0x000000011b137824 */ /* 0x008fe200028e0607 */
[----:B------:R-:W-:Y:S01]  /*2b50*/  ISETP.GT.AND P2, PT, R10, RZ, P0 ;  /* 0x000000ff0a00720c */ /* 0x000fe20000744270 */
[----:B------:R-:W-:Y:S01]  /*2b60*/  BSSY B1, `(.L_x_51) ;  /* 0x0000008000017945 */ /* 0x000fe20003800000 */
[----:B--2---:R-:W-:Y:S01]  /*2b70*/  FFMA R21, R40, R8, R15 ;  /* 0x0000000828157223 */ /* 0x004fe2000000000f */
[----:B------:R-:W-:Y:S02]  /*2b80*/  IADD3 R14, P6, R22, UR9, RZ ;  /* 0x00000009160e7c10 */ /* 0x000fe4000ffde0ff */
[----:B------:R-:W-:Y:S02]  /*2b90*/  IADD3 R20, P5, R28, R6, RZ ;  /* 0x000000061c147210 */ /* 0x000fe40007fbe0ff */
[----:B------:R0:W-:Y:S01]  /*2ba0*/  @P4 STG.E desc[UR14][R18.64], R21 ;  /* 0x0000001512004986 */ /* 0x0001e2000c10190e */
[----:B------:R-:W-:-:S05]  /*2bb0*/  IADD3.X R15, R23, UR10, RZ, P6, !PT ;  /* 0x0000000a170f7c10 */ /* 0x000fca000b7fe4ff */
[----:B------:R-:W-:Y:S05]  /*2bc0*/  @!P2 BRA `(.L_x_52) ;  /* 0x000000000004a947 */ /* 0x000fea0003800000 */
[----:B------:R2:W5:Y:S02]  /*2bd0*/  LDG.E.LTC128B R158, desc[UR14][R14.64] ;  /* 0x0000000e0e9e7981 */ /* 0x000564000c1e1920 */
.L_x_52:
[----:B------:R-:W-:Y:S05]  /*2be0*/  BSYNC B1 ;  /* 0x0000000000017941 */ /* 0x000fea0003800000 */
.L_x_51:
        /* <DEDUP_REMOVED lines=11> */
.L_x_54:
[----:B------:R-:W-:Y:S05]  /*2ca0*/  BSYNC B1 ;  /* 0x0000000000017941 */ /* 0x000fea0003800000 */
.L_x_53:
[----:B---3-5:R-:W-:Y:S01]  /*2cb0*/  FMUL R25, R158, R9 ;  /* 0x000000099e197220 */ /* 0x028fe20000400000 */
[----:B------:R-:W-:Y:S01]  /*2cc0*/  IMAD.X R31, R27, 0x1, R12, P5 ;  /* 0x000000011b1f7824 */ /* 0x000fe200028e060c */
[----:B------:R-:W-:Y:S01]  /*2cd0*/  ISETP.GT.AND P2, PT, R10, 0x8, P0 ;  /* 0x000000080a00780c */ /* 0x000fe20000744270 */
[----:B------:R-:W-:Y:S01]  /*2ce0*/  BSSY B1, `(.L_x_55) ;  /* 0x0000007000017945 */ /* 0x000fe20003800000 */
[----:B------:R-:W-:Y:S01]  /*2cf0*/  FFMA R25, R42, R8, R25 ;  /* 0x000000082a197223 */ /* 0x000fe20000000019 */
[----:B----4-:R-:W-:-:S04]  /*2d00*/  IADD3 R22, P0, R22, UR7, RZ ;  /* 0x0000000716167c10 */ /* 0x010fc8000ff1e0ff */
[----:B------:R3:W-:Y:S01]  /*2d10*/  @P1 STG.E desc[UR14][R30.64], R25 ;  /* 0x000000191e001986 */ /* 0x0007e2000c10190e */
[----:B------:R-:W-:-:S05]  /*2d20*/  IADD3.X R23, R23, UR8, RZ, P0, !PT ;  /* 0x0000000817177c10 */ /* 0x000fca00087fe4ff */
[----:B------:R-:W-:Y:S05]  /*2d30*/  @!P2 BRA `(.L_x_56) ;  /* 0x000000000004a947 */ /* 0x000fea0003800000 */
[----:B------:R4:W5:Y:S02]  /*2d40*/  LDG.E.LTC128B R158, desc[UR14][R22.64] ;  /* 0x0000000e169e7981 */ /* 0x000964000c1e1920 */
.L_x_56:
[----:B------:R-:W-:Y:S05]  /*2d50*/  BSYNC B1 ;  /* 0x0000000000017941 */ /* 0x000fea0003800000 */
.L_x_55:
[----:B----4-:R-:W-:Y:S01]  /*2d60*/  IADD3 R22, P5, R28, R13, RZ ;  /* 0x0000000d1c167210 */ /* 0x010fe20007fbe0ff */
[----:B-----5:R-:W-:Y:S01]  /*2d70*/  FMUL R24, R158, R9 ;  /* 0x000000099e187220 */ /* 0x020fe20000400000 */
        /* <DEDUP_REMOVED lines=9> */
[----:B---3--:R-:W-:-:S06]  /*2e10*/  IADD3.X R25, R17, UR10, RZ, P6, !PT ;  /* 0x0000000a11197c10 */ /* 0x008fcc000b7fe4ff */
[----:B------:R-:W-:Y:S05]  /*2e20*/  @!P4 BRA `(.L_x_58) ;  /* 0x000000000004c947 */ /* 0x000fea0003800000 */
[----:B------:R3:W5:Y:S02]  /*2e30*/  LDG.E.LTC128B R158, desc[UR14][R24.64] ;  /* 0x0000000e189e7981 */ /* 0x000764000c1e1920 */
.L_x_58:
[----:B------:R-:W-:Y:S05]  /*2e40*/  BSYNC B1 ;  /* 0x0000000000017941 */ /* 0x000fea0003800000 */
.L_x_57:
[----:B----45:R-:W-:Y:S01]  /*2e50*/  FMUL R23, R158, R9 ;  /* 0x000000099e177220 */ /* 0x030fe20000400000 */
[----:B------:R-:W-:Y:S01]  /*2e60*/  IMAD.X R27, R19, 0x1, R7, P5 ;  /* 0x00000001131b7824 */ /* 0x000fe200028e0607 */
        /* <DEDUP_REMOVED lines=9> */
.L_x_60:
[----:B------:R-:W-:Y:S05]  /*2f00*/  BSYNC B1 ;  /* 0x0000000000017941 */ /* 0x000fea0003800000 */
.L_x_59:
[----:B-----5:R-:W-:Y:S01]  /*2f10*/  FMUL R30, R158, R9 ;  /* 0x000000099e1e7220 */ /* 0x020fe20000400000 */
[----:B----4-:R-:W-:Y:S01]  /*2f20*/  IMAD.X R29, R21, 0x1, R7, P5 ;  /* 0x00000001151d7824 */ /* 0x010fe200028e0607 */
        /* <DEDUP_REMOVED lines=9> */
.L_x_62:
[----:B------:R-:W-:Y:S05]  /*2fc0*/  BSYNC B1 ;  /* 0x0000000000017941 */ /* 0x000fea0003800000 */
.L_x_61:
[----:B0----5:R-:W-:Y:S01]  /*2fd0*/  FMUL R17, R158, R9 ;  /* 0x000000099e117220 */ /* 0x021fe20000400000 */
[----:B------:R-:W-:Y:S01]  /*2fe0*/  IMAD.X R31, R19, 0x1, R12, P5 ;  /* 0x00000001131f7824 */ /* 0x000fe200028e060c */
[----:B------:R-:W-:Y:S01]  /*2ff0*/  ISETP.GT.AND P2, PT, R10, 0x8, P0 ;  /* 0x000000080a00780c */ /* 0x000fe20000744270 */
[----:B------:R-:W-:Y:S01]  /*3000*/  BSSY B1, `(.L_x_63) ;  /* 0x0000007000017945 */ /* 0x000fe20003800000 */
[----:B------:R-:W-:Y:S01]  /*3010*/  FFMA R17, R46, R8, R17 ;  /* 0x000000082e117223 */ /* 0x000fe20000000011 */
[----:B--2---:R-:W-:-:S04]  /*3020*/  IADD3 R14, P0, R14, UR7, RZ ;  /* 0x000000070e0e7c10 */ /* 0x004fc8000ff1e0ff */
[----:B------:R0:W-:Y:S01]  /*3030*/  @P1 STG.E desc[UR14][R30.64], R17 ;  /* 0x000000111e001986 */ /* 0x0001e2000c10190e */
[----:B------:R-:W-:-:S05]  /*3040*/  IADD3.X R15, R15, UR8, RZ, P0, !PT ;  /* 0x000000080f0f7c10 */ /* 0x000fca00087fe4ff */
[----:B------:R-:W-:Y:S05]  /*3050*/  @!P2 BRA `(.L_x_64) ;  /* 0x000000000004a947 */ /* 0x000fea0003800000 */
[----:B------:R2:W5:Y:S02]  /*3060*/  LDG.E.LTC128B R158, desc[UR14][R14.64] ;  /* 0x0000000e0e9e7981 */ /* 0x000564000c1e1920 */
.L_x_64:
[----:B------:R-:W-:Y:S05]  /*3070*/  BSYNC B1 ;  /* 0x0000000000017941 */ /* 0x000fea0003800000 */
.L_x_63:
[----:B--2---:R-:W-:Y:S01]  /*3080*/  IADD3 R14, P5, R20, R13, RZ ;  /* 0x0000000d140e7210 */ /* 0x004fe20007fbe0ff */
        /* <DEDUP_REMOVED lines=10> */
[----:B0-----:R-:W-:-:S06]  /*3130*/  IADD3.X R17, R25, UR10, RZ, P6, !PT ;  /* 0x0000000a19117c10 */ /* 0x001fcc000b7fe4ff */
[----:B------:R-:W-:Y:S05]  /*3140*/  @!P4 BRA `(.L_x_66) ;  /* 0x000000000004c947 */ /* 0x000fea0003800000 */
[----:B------:R0:W5:Y:S02]  /*3150*/  LDG.E.LTC128B R158, desc[UR14][R16.64] ;  /* 0x0000000e109e7981 */ /* 0x000164000c1e1920 */
.L_x_66:
[----:B------:R-:W-:Y:S05]  /*3160*/  BSYNC B1 ;  /* 0x0000000000017941 */ /* 0x000fea0003800000 */
.L_x_65:
[----:B--2--5:R-:W-:Y:S01]  /*3170*/  FMUL R15, R158, R9 ;  /* 0x000000099e0f7220 */ /* 0x024fe20000400000 */
        /* <DEDUP_REMOVED lines=10> */
.L_x_68:
[----:B------:R-:W-:Y:S05]  /*3220*/  BSYNC B1 ;  /* 0x0000000000017941 */ /* 0x000fea0003800000 */
.L_x_67:
[----:B-----5:R-:W-:Y:S01]  /*3230*/  FMUL R30, R158, R9 ;  /* 0x000000099e1e7220 */ /* 0x020fe20000400000 */
[----:B--2---:R-:W-:Y:S01]  /*3240*/  IMAD.X R21, R29, 0x1, R7, P5 ;  /* 0x000000011d157824 */ /* 0x004fe200028e0607 */
        /* <DEDUP_REMOVED lines=9> */
.L_x_70:
[----:B------:R-:W-:Y:S05]  /*32e0*/  BSYNC B1 ;  /* 0x0000000000017941 */ /* 0x000fea0003800000 */
.L_x_69:
        /* <DEDUP_REMOVED lines=10> */
.L_x_72:
[----:B------:R-:W-:Y:S05]  /*3390*/  BSYNC B1 ;  /* 0x0000000000017941 */ /* 0x000fea0003800000 */
.L_x_71:
[----:B0-----:R-:W-:Y:S01]  /*33a0*/  IADD3 R22, P5, R28, R13, RZ ;  /* 0x0000000d1c167210 */ /* 0x001fe20007fbe0ff */
        /* <DEDUP_REMOVED lines=13> */
.L_x_74:
[----:B------:R-:W-:Y:S05]  /*3480*/  BSYNC B1 ;  /* 0x0000000000017941 */ /* 0x000fea0003800000 */
.L_x_73:
[----:B0----5:R-:W-:Y:S01]  /*3490*/  FMUL R23, R158, R9 ;  /* 0x000000099e177220 */ /* 0x021fe20000400000 */
[----:B------:R-:W-:Y:S01]  /*34a0*/  IMAD.X R27, R19, 0x1, R7, P5 ;  /* 0x00000001131b7824 */ /* 0x000fe200028e0607 */
[----:B------:R-:W-:Y:S01]  /*34b0*/  ISETP.GT.AND P2, PT, R10, RZ, P0 ;  /* 0x000000ff0a00720c */ /* 0x000fe20000744270 */
[----:B------:R-:W-:Y:S01]  /*34c0*/  BSSY B1, `(.L_x_75) ;  /* 0x0000008000017945 */ /* 0x000fe20003800000 */
[----:B----4-:R-:W-:Y:S01]  /*34d0*/  FFMA R29, R52, R8, R23 ;  /* 0x00000008341d7223 */ /* 0x010fe20000000017 */
[----:B------:R-:W-:Y:S02]  /*34e0*/  IADD3 R22, P6, R14, UR9, RZ ;  /* 0x000000090e167c10 */ /* 0x000fe4000ffde0ff */
[----:B------:R-:W-:Y:S02]  /*34f0*/  IADD3 R28, P5, R20, R6, RZ ;  /* 0x00000006141c7210 */ /* 0x000fe40007fbe0ff */
[----:B------:R0:W-:Y:S01]  /*3500*/  @P4 STG.E desc[UR14][R26.64], R29 ;  /* 0x0000001d1a004986 */ /* 0x0001e2000c10190e */
[----:B------:R-:W-:-:S05]  /*3510*/  IADD3.X R23, R15, UR10, RZ, P6, !PT ;  /* 0x0000000a0f177c10 */ /* 0x000fca000b7fe4ff */
[----:B------:R-:W-:Y:S05]  /*3520*/  @!P2 BRA `(.L_x_76) ;  /* 0x000000000004a947 */ /* 0x000fea0003800000 */
[----:B------:R4:W5:Y:S02]  /*3530*/  LDG.E.LTC128B R158, desc[UR14][R22.64] ;  /* 0x0000000e169e7981 */ /* 0x000964000c1e1920 */
.L_x_76:
[----:B------:R-:W-:Y:S05]  /*3540*/  BSYNC B1 ;  /* 0x0000000000017941 */ /* 0x000fea0003800000 */
.L_x_75:
        /* <DEDUP_REMOVED lines=11> */
.L_x_78:
[----:B------:R-:W-:Y:S05]  /*3600*/  BSYNC B1 ;  /* 0x0000000000017941 */ /* 0x000fea0003800000 */
.L_x_77:
[----:B0----5:R-:W-:Y:S01]  /*3610*/  FMUL R17, R158, R9 ;  /* 0x000000099e117220 */ /* 0x021fe20000400000 */
        /* <DEDUP_REMOVED lines=9> */
.L_x_80:
[----:B------:R-:W-:Y:S05]  /*36b0*/  BSYNC B1 ;  /* 0x0000000000017941 */ /* 0x000fea0003800000 */
.L_x_79:
        /* <DEDUP_REMOVED lines=14> */
.L_x_82:
[----:B------:R-:W-:Y:S05]  /*37a0*/  BSYNC B1 ;  /* 0x0000000000017941 */ /* 0x000fea0003800000 */
.L_x_81:
[----:B0----5:R-:W-:Y:S01]  /*37b0*/  FMUL R15, R158, R9 ;  /* 0x000000099e0f7220 */ /* 0x021fe20000400000 */
[----:B------:R-:W-:Y:S01]  /*37c0*/  IMAD.X R19, R27, 0x1, R7, P5 ;  /* 0x000000011b137824 */ /* 0x000fe200028e0607 */
        /* <DEDUP_REMOVED lines=9> */
.L_x_84:
[----:B------:R-:W-:Y:S05]  /*3860*/  BSYNC B1 ;  /* 0x0000000000017941 */ /* 0x000fea0003800000 */
.L_x_83:
        /* <DEDUP_REMOVED lines=11> */
.L_x_86:
[----:B------:R-:W-:Y:S05]  /*3920*/  BSYNC B1 ;  /* 0x0000000000017941 */ /* 0x000fea0003800000 */
.L_x_85:
        /* <DEDUP_REMOVED lines=10> */
.L_x_88:
[----:B------:R-:W-:Y:S05]  /*39d0*/  BSYNC B1 ;  /* 0x0000000000017941 */ /* 0x000fea0003800000 */
.L_x_87:
        /* <DEDUP_REMOVED lines=14> */
.L_x_90:
[----:B------:R-:W-:Y:S05]  /*3ac0*/  BSYNC B1 ;  /* 0x0000000000017941 */ /* 0x000fea0003800000 */
.L_x_89:
        /* <DEDUP_REMOVED lines=11> */
.L_x_92:
[----:B------:R-:W-:Y:S05]  /*3b80*/  BSYNC B1 ;  /* 0x0000000000017941 */ /* 0x000fea0003800000 */
.L_x_91:
        /* <DEDUP_REMOVED lines=11> */
.L_x_94:
[----:B------:R-:W-:Y:S05]  /*3c40*/  BSYNC B1 ;  /* 0x0000000000017941 */ /* 0x000fea0003800000 */
.L_x_93:
        /* <DEDUP_REMOVED lines=10> */
.L_x_96:
[----:B------:R-:W-:Y:S05]  /*3cf0*/  BSYNC B1 ;  /* 0x0000000000017941 */ /* 0x000fea0003800000 */
.L_x_95:
        /* <DEDUP_REMOVED lines=14> */
.L_x_98:
[----:B------:R-:W-:Y:S05]  /*3de0*/  BSYNC B1 ;  /* 0x0000000000017941 */ /* 0x000fea0003800000 */
.L_x_97:
        /* <DEDUP_REMOVED lines=11> */
.L_x_100:
[----:B------:R-:W-:Y:S05]  /*3ea0*/  BSYNC B1 ;  /* 0x0000000000017941 */ /* 0x000fea0003800000 */
.L_x_99:
        /* <DEDUP_REMOVED lines=11> */
.L_x_102:
[----:B------:R-:W-:Y:S05]  /*3f60*/  BSYNC B1 ;  /* 0x0000000000017941 */ /* 0x000fea0003800000 */
.L_x_101:
        /* <DEDUP_REMOVED lines=10> */
.L_x_104:
[----:B------:R-:W-:Y:S05]  /*4010*/  BSYNC B1 ;  /* 0x0000000000017941 */ /* 0x000fea0003800000 */
.L_x_103:
        /* <DEDUP_REMOVED lines=14> */
.L_x_106:
[----:B------:R-:W-:Y:S05]  /*4100*/  BSYNC B1 ;  /* 0x0000000000017941 */ /* 0x000fea0003800000 */
.L_x_105:
        /* <DEDUP_REMOVED lines=11> */
.L_x_108:
[----:B------:R-:W-:Y:S05]  /*41c0*/  BSYNC B1 ;  /* 0x0000000000017941 */ /* 0x000fea0003800000 */
.L_x_107:
        /* <DEDUP_REMOVED lines=11> */
.L_x_110:
[----:B------:R-:W-:Y:S05]  /*4280*/  BSYNC B1 ;  /* 0x0000000000017941 */ /* 0x000fea0003800000 */
.L_x_109:
        /* <DEDUP_REMOVED lines=10> */
.L_x_112:
[----:B------:R-:W-:Y:S05]  /*4330*/  BSYNC B1 ;  /* 0x0000000000017941 */ /* 0x000fea0003800000 */
.L_x_111:
        /* <DEDUP_REMOVED lines=14> */
.L_x_114:
[----:B------:R-:W-:Y:S05]  /*4420*/  BSYNC B1 ;  /* 0x0000000000017941 */ /* 0x000fea0003800000 */
.L_x_113:
        /* <DEDUP_REMOVED lines=11> */
.L_x_116:
[----:B------:R-:W-:Y:S05]  /*44e0*/  BSYNC B1 ;  /* 0x0000000000017941 */ /* 0x000fea0003800000 */
.L_x_115:
        /* <DEDUP_REMOVED lines=11> */
.L_x_118:
[----:B------:R-:W-:Y:S05]  /*45a0*/  BSYNC B1 ;  /* 0x0000000000017941 */ /* 0x000fea0003800000 */
.L_x_117:
        /* <DEDUP_REMOVED lines=10> */
.L_x_120:
[----:B------:R-:W-:Y:S05]  /*4650*/  BSYNC B1 ;  /* 0x0000000000017941 */ /* 0x000fea0003800000 */
.L_x_119:
        /* <DEDUP_REMOVED lines=14> */
.L_x_122:
[----:B------:R-:W-:Y:S05]  /*4740*/  BSYNC B1 ;  /* 0x0000000000017941 */ /* 0x000fea0003800000 */
.L_x_121:
        /* <DEDUP_REMOVED lines=11> */
.L_x_124:
[----:B------:R-:W-:Y:S05]  /*4800*/  BSYNC B1 ;  /* 0x0000000000017941 */ /* 0x000fea0003800000 */
.L_x_123:
        /* <DEDUP_REMOVED lines=11> */
.L_x_126:
[----:B------:R-:W-:Y:S05]  /*48c0*/  BSYNC B1 ;  /* 0x0000000000017941 */ /* 0x000fea0003800000 */
.L_x_125:
        /* <DEDUP_REMOVED lines=10> */
.L_x_128:
[----:B------:R-:W-:Y:S05]  /*4970*/  BSYNC B1 ;  /* 0x0000000000017941 */ /* 0x000fea0003800000 */
.L_x_127:
        /* <DEDUP_REMOVED lines=14> */
.L_x_130:
[----:B------:R-:W-:Y:S05]  /*4a60*/  BSYNC B1 ;  /* 0x0000000000017941 */ /* 0x000fea0003800000 */
.L_x_129:
        /* <DEDUP_REMOVED lines=11> */
.L_x_132:
[----:B------:R-:W-:Y:S05]  /*4b20*/  BSYNC B1 ;  /* 0x0000000000017941 */ /* 0x000fea0003800000 */
.L_x_131:
        /* <DEDUP_REMOVED lines=11> */
.L_x_134:
[----:B------:R-:W-:Y:S05]  /*4be0*/  BSYNC B1 ;  /* 0x0000000000017941 */ /* 0x000fea0003800000 */
.L_x_133:
        /* <DEDUP_REMOVED lines=10> */
.L_x_136:
[----:B------:R-:W-:Y:S05]  /*4c90*/  BSYNC B1 ;  /* 0x0000000000017941 */ /* 0x000fea0003800000 */
.L_x_135:
        /* <DEDUP_REMOVED lines=14> */
.L_x_138:
[----:B------:R-:W-:Y:S05]  /*4d80*/  BSYNC B1 ;  /* 0x0000000000017941 */ /* 0x000fea0003800000 */
.L_x_137:
        /* <DEDUP_REMOVED lines=11> */
.L_x_140:
[----:B------:R-:W-:Y:S05]  /*4e40*/  BSYNC B1 ;  /* 0x0000000000017941 */ /* 0x000fea0003800000 */
.L_x_139:
        /* <DEDUP_REMOVED lines=11> */
.L_x_142:
[----:B------:R-:W-:Y:S05]  /*4f00*/  BSYNC B1 ;  /* 0x0000000000017941 */ /* 0x000fea0003800000 */
.L_x_141:
        /* <DEDUP_REMOVED lines=10> */
.L_x_144:
[----:B------:R-:W-:Y:S05]  /*4fb0*/  BSYNC B1 ;  /* 0x0000000000017941 */ /* 0x000fea0003800000 */
.L_x_143:
        /* <DEDUP_REMOVED lines=14> */
.L_x_146:
[----:B------:R-:W-:Y:S05]  /*50a0*/  BSYNC B1 ;  /* 0x0000000000017941 */ /* 0x000fea0003800000 */
.L_x_145:
        /* <DEDUP_REMOVED lines=11> */
.L_x_148:
[----:B------:R-:W-:Y:S05]  /*5160*/  BSYNC B1 ;  /* 0x0000000000017941 */ /* 0x000fea0003800000 */
.L_x_147:
        /* <DEDUP_REMOVED lines=11> */
.L_x_150:
[----:B------:R-:W-:Y:S05]  /*5220*/  BSYNC B1 ;  /* 0x0000000000017941 */ /* 0x000fea0003800000 */
.L_x_149:
        /* <DEDUP_REMOVED lines=10> */
.L_x_152:
[----:B------:R-:W-:Y:S05]  /*52d0*/  BSYNC B1 ;  /* 0x0000000000017941 */ /* 0x000fea0003800000 */
.L_x_151:
        /* <DEDUP_REMOVED lines=14> */
.L_x_154:
[----:B------:R-:W-:Y:S05]  /*53c0*/  BSYNC B1 ;  /* 0x0000000000017941 */ /* 0x000fea0003800000 */
.L_x_153:
        /* <DEDUP_REMOVED lines=11> */
.L_x_156:
[----:B------:R-:W-:Y:S05]  /*5480*/  BSYNC B1 ;  /* 0x0000000000017941 */ /* 0x000fea0003800000 */
.L_x_155:
        /* <DEDUP_REMOVED lines=11> */
.L_x_158:
[----:B------:R-:W-:Y:S05]  /*5540*/  BSYNC B1 ;  /* 0x0000000000017941 */ /* 0x000fea0003800000 */
.L_x_157:
        /* <DEDUP_REMOVED lines=10> */
.L_x_160:
[----:B------:R-:W-:Y:S05]  /*55f0*/  BSYNC B1 ;  /* 0x0000000000017941 */ /* 0x000fea0003800000 */
.L_x_159:
        /* <DEDUP_REMOVED lines=14> */
.L_x_162:
[----:B------:R-:W-:Y:S05]  /*56e0*/  BSYNC B1 ;  /* 0x0000000000017941 */ /* 0x000fea0003800000 */
.L_x_161:
        /* <DEDUP_REMOVED lines=11> */
.L_x_164:
[----:B------:R-:W-:Y:S05]  /*57a0*/  BSYNC B1 ;  /* 0x0000000000017941 */ /* 0x000fea0003800000 */
.L_x_163:
        /* <DEDUP_REMOVED lines=11> */
.L_x_166:
[----:B------:R-:W-:Y:S05]  /*5860*/  BSYNC B1 ;  /* 0x0000000000017941 */ /* 0x000fea0003800000 */
.L_x_165:
        /* <DEDUP_REMOVED lines=10> */
.L_x_168:
[----:B------:R-:W-:Y:S05]  /*5910*/  BSYNC B1 ;  /* 0x0000000000017941 */ /* 0x000fea0003800000 */
.L_x_167:
        /* <DEDUP_REMOVED lines=14> */
.L_x_170:
[----:B------:R-:W-:Y:S05]  /*5a00*/  BSYNC B1 ;  /* 0x0000000000017941 */ /* 0x000fea0003800000 */
.L_x_169:
        /* <DEDUP_REMOVED lines=11> */
.L_x_172:
[----:B------:R-:W-:Y:S05]  /*5ac0*/  BSYNC B1 ;  /* 0x0000000000017941 */ /* 0x000fea0003800000 */
.L_x_171:
        /* <DEDUP_REMOVED lines=11> */
.L_x_174:
[----:B------:R-:W-:Y:S05]  /*5b80*/  BSYNC B1 ;  /* 0x0000000000017941 */ /* 0x000fea0003800000 */
.L_x_173:
        /* <DEDUP_REMOVED lines=10> */
.L_x_176:
[----:B------:R-:W-:Y:S05]  /*5c30*/  BSYNC B1 ;  /* 0x0000000000017941 */ /* 0x000fea0003800000 */
.L_x_175:
        /* <DEDUP_REMOVED lines=14> */
.L_x_178:
[----:B------:R-:W-:Y:S05]  /*5d20*/  BSYNC B1 ;  /* 0x0000000000017941 */ /* 0x000fea0003800000 */
.L_x_177:
        /* <DEDUP_REMOVED lines=11> */
.L_x_180:
[----:B------:R-:W-:Y:S05]  /*5de0*/  BSYNC B1 ;  /* 0x0000000000017941 */ /* 0x000fea0003800000 */
.L_x_179:
        /* <DEDUP_REMOVED lines=11> */
.L_x_182:
[----:B------:R-:W-:Y:S05]  /*5ea0*/  BSYNC B1 ;  /* 0x0000000000017941 */ /* 0x000fea0003800000 */
.L_x_181:
        /* <DEDUP_REMOVED lines=10> */
.L_x_184:
[----:B------:R-:W-:Y:S05]  /*5f50*/  BSYNC B1 ;  /* 0x0000000000017941 */ /* 0x000fea0003800000 */
.L_x_183:
        /* <DEDUP_REMOVED lines=14> */
.L_x_186:
[----:B------:R-:W-:Y:S05]  /*6040*/  BSYNC B1 ;  /* 0x0000000000017941 */ /* 0x000fea0003800000 */
.L_x_185:
        /* <DEDUP_REMOVED lines=11> */
.L_x_188:
[----:B------:R-:W-:Y:S05]  /*6100*/  BSYNC B1 ;  /* 0x0000000000017941 */ /* 0x000fea0003800000 */
.L_x_187:
        /* <DEDUP_REMOVED lines=11> */
.L_x_190:
[----:B------:R-:W-:Y:S05]  /*61c0*/  BSYNC B1 ;  /* 0x0000000000017941 */ /* 0x000fea0003800000 */
.L_x_189:
        /* <DEDUP_REMOVED lines=10> */
.L_x_192:
[----:B------:R-:W-:Y:S05]  /*6270*/  BSYNC B1 ;  /* 0x0000000000017941 */ /* 0x000fea0003800000 */
.L_x_191:
        /* <DEDUP_REMOVED lines=14> */
.L_x_194:
[----:B------:R-:W-:Y:S05]  /*6360*/  BSYNC B1 ;  /* 0x0000000000017941 */ /* 0x000fea0003800000 */
.L_x_193:
        /* <DEDUP_REMOVED lines=11> */
.L_x_196:
[----:B------:R-:W-:Y:S05]  /*6420*/  BSYNC B1 ;  /* 0x0000000000017941 */ /* 0x000fea0003800000 */
.L_x_195:
        /* <DEDUP_REMOVED lines=11> */
.L_x_198:
[----:B------:R-:W-:Y:S05]  /*64e0*/  BSYNC B1 ;  /* 0x0000000000017941 */ /* 0x000fea0003800000 */
.L_x_197:
        /* <DEDUP_REMOVED lines=10> */
.L_x_200:
[----:B------:R-:W-:Y:S05]  /*6590*/  BSYNC B1 ;  /* 0x0000000000017941 */ /* 0x000fea0003800000 */
.L_x_199:
        /* <DEDUP_REMOVED lines=14> */
.L_x_202:
[----:B------:R-:W-:Y:S05]  /*6680*/  BSYNC B1 ;  /* 0x0000000000017941 */ /* 0x000fea0003800000 */
.L_x_201:
        /* <DEDUP_REMOVED lines=11> */
.L_x_204:
[----:B------:R-:W-:Y:S05]  /*6740*/  BSYNC B1 ;  /* 0x0000000000017941 */ /* 0x000fea0003800000 */
.L_x_203:
        /* <DEDUP_REMOVED lines=11> */
.L_x_206:
[----:B------:R-:W-:Y:S05]  /*6800*/  BSYNC B1 ;  /* 0x0000000000017941 */ /* 0x000fea0003800000 */
.L_x_205:
        /* <DEDUP_REMOVED lines=10> */
.L_x_208:
[----:B------:R-:W-:Y:S05]  /*68b0*/  BSYNC B1 ;  /* 0x0000000000017941 */ /* 0x000fea0003800000 */
.L_x_207:
        /* <DEDUP_REMOVED lines=14> */
.L_x_210:
[----:B------:R-:W-:Y:S05]  /*69a0*/  BSYNC B1 ;  /* 0x0000000000017941 */ /* 0x000fea0003800000 */
.L_x_209:
        /* <DEDUP_REMOVED lines=11> */
.L_x_212:
[----:B------:R-:W-:Y:S05]  /*6a60*/  BSYNC B1 ;  /* 0x0000000000017941 */ /* 0x000fea0003800000 */
.L_x_211:
        /* <DEDUP_REMOVED lines=11> */
.L_x_214:
[----:B------:R-:W-:Y:S05]  /*6b20*/  BSYNC B1 ;  /* 0x0000000000017941 */ /* 0x000fea0003800000 */
.L_x_213:
        /* <DEDUP_REMOVED lines=10> */
.L_x_216:
[----:B------:R-:W-:Y:S05]  /*6bd0*/  BSYNC B1 ;  /* 0x0000000000017941 */ /* 0x000fea0003800000 */
.L_x_215:
        /* <DEDUP_REMOVED lines=14> */
.L_x_218:
[----:B------:R-:W-:Y:S05]  /*6cc0*/  BSYNC B1 ;  /* 0x0000000000017941 */ /* 0x000fea0003800000 */
.L_x_217:
        /* <DEDUP_REMOVED lines=11> */
.L_x_220:
[----:B------:R-:W-:Y:S05]  /*6d80*/  BSYNC B1 ;  /* 0x0000000000017941 */ /* 0x000fea0003800000 */
.L_x_219:
        /* <DEDUP_REMOVED lines=11> */
.L_x_222:
[----:B------:R-:W-:Y:S05]  /*6e40*/  BSYNC B1 ;  /* 0x0000000000017941 */ /* 0x000fea0003800000 */
.L_x_221:
        /* <DEDUP_REMOVED lines=10> */
.L_x_224:
[----:B------:R-:W-:Y:S05]  /*6ef0*/  BSYNC B1 ;  /* 0x0000000000017941 */ /* 0x000fea0003800000 */
.L_x_223:
        /* <DEDUP_REMOVED lines=14> */
.L_x_226:
[----:B------:R-:W-:Y:S05]  /*6fe0*/  BSYNC B1 ;  /* 0x0000000000017941 */ /* 0x000fea0003800000 */
.L_x_225:
        /* <DEDUP_REMOVED lines=11> */
.L_x_228:
[----:B------:R-:W-:Y:S05]  /*70a0*/  BSYNC B1 ;  /* 0x0000000000017941 */ /* 0x000fea0003800000 */
.L_x_227:
        /* <DEDUP_REMOVED lines=11> */
.L_x_230:
[----:B------:R-:W-:Y:S05]  /*7160*/  BSYNC B1 ;  /* 0x0000000000017941 */ /* 0x000fea0003800000 */
.L_x_229:
        /* <DEDUP_REMOVED lines=10> */
.L_x_232:
[----:B------:R-:W-:Y:S05]  /*7210*/  BSYNC B1 ;  /* 0x0000000000017941 */ /* 0x000fea0003800000 */
.L_x_231:
        /* <DEDUP_REMOVED lines=14> */
.L_x_234:
[----:B------:R-:W-:Y:S05]  /*7300*/  BSYNC B1 ;  /* 0x0000000000017941 */ /* 0x000fea0003800000 */
.L_x_233:
        /* <DEDUP_REMOVED lines=11> */
.L_x_236:
[----:B------:R-:W-:Y:S05]  /*73c0*/  BSYNC B1 ;  /* 0x0000000000017941 */ /* 0x000fea0003800000 */
.L_x_235:
        /* <DEDUP_REMOVED lines=11> */
.L_x_238:
[----:B------:R-:W-:Y:S05]  /*7480*/  BSYNC B1 ;  /* 0x0000000000017941 */ /* 0x000fea0003800000 */
.L_x_237:
        /* <DEDUP_REMOVED lines=10> */
.L_x_240:
[----:B------:R-:W-:Y:S05]  /*7530*/  BSYNC B1 ;  /* 0x0000000000017941 */ /* 0x000fea0003800000 */
.L_x_239:
        /* <DEDUP_REMOVED lines=14> */
.L_x_242:
[----:B------:R-:W-:Y:S05]  /*7620*/  BSYNC B1 ;  /* 0x0000000000017941 */ /* 0x000fea0003800000 */
.L_x_241:
        /* <DEDUP_REMOVED lines=11> */
.L_x_244:
[----:B------:R-:W-:Y:S05]  /*76e0*/  BSYNC B1 ;  /* 0x0000000000017941 */ /* 0x000fea0003800000 */
.L_x_243:
        /* <DEDUP_REMOVED lines=11> */
.L_x_246:
[----:B------:R-:W-:Y:S05]  /*77a0*/  BSYNC B1 ;  /* 0x0000000000017941 */ /* 0x000fea0003800000 */
.L_x_245:
        /* <DEDUP_REMOVED lines=10> */
.L_x_248:
[----:B------:R-:W-:Y:S05]  /*7850*/  BSYNC B1 ;  /* 0x0000000000017941 */ /* 0x000fea0003800000 */
.L_x_247:
        /* <DEDUP_REMOVED lines=14> */
.L_x_250:
[----:B------:R-:W-:Y:S05]  /*7940*/  BSYNC B1 ;  /* 0x0000000000017941 */ /* 0x000fea0003800000 */
.L_x_249:
        /* <DEDUP_REMOVED lines=11> */
.L_x_252:
[----:B------:R-:W-:Y:S05]  /*7a00*/  BSYNC B1 ;  /* 0x0000000000017941 */ /* 0x000fea0003800000 */
.L_x_251:
        /* <DEDUP_REMOVED lines=11> */
.L_x_254:
[----:B------:R-:W-:Y:S05]  /*7ac0*/  BSYNC B1 ;  /* 0x0000000000017941 */ /* 0x000fea0003800000 */
.L_x_253:
        /* <DEDUP_REMOVED lines=10> */
.L_x_256:
[----:B------:R-:W-:Y:S05]  /*7b70*/  BSYNC B1 ;  /* 0x0000000000017941 */ /* 0x000fea0003800000 */
.L_x_255:
        /* <DEDUP_REMOVED lines=14> */
.L_x_258:
[----:B------:R-:W-:Y:S05]  /*7c60*/  BSYNC B1 ;  /* 0x0000000000017941 */ /* 0x000fea0003800000 */
.L_x_257:
[----:B--2--5:R-:W-:Y:S01]  /*7c70*/  FMUL R15, R158, R9 ;  /* 0x000000099e0f7220 */ /* 0x024fe20000400000 */
[----:B------:R-:W-:Y:S01]  /*7c80*/  IMAD.X R19, R27, 0x1, R7, P6 ;  /* 0x000000011b137824 */ /* 0x000fe200030e0607 */
[----:B------:R-:W-:Y:S01]  /*7c90*/  ISETP.GT.AND P2, PT, R10, RZ, P1 ;  /* 0x000000ff0a00720c */ /* 0x000fe20000f44270 */
[----:B------:R-:W-:Y:S01]  /*7ca0*/  BSSY B1, `(.L_x_259) ;  /* 0x0000007000017945 */ /* 0x000fe20003800000 */
[----:B------:R-:W-:Y:S01]  /*7cb0*/  FFMA R15, R144, R8, R15 ;  /* 0x00000008900f7223 */ /* 0x000fe2000000000f */
[----:B------:R-:W-:-:S04]  /*7cc0*/  IADD3 R32, P0, R22, UR9, RZ ;  /* 0x0000000916207c10 */ /* 0x000fc8000ff1e0ff */
[----:B------:R2:W-:Y:S01]  /*7cd0*/  @P5 STG.E desc[UR14][R18.64], R15 ;  /* 0x0000000f12005986 */ /* 0x0005e2000c10190e */
[----:B------:R-:W-:-:S05]  /*7ce0*/  IADD3.X R33, R23, UR10, RZ, P0, !PT ;  /* 0x0000000a17217c10 */ /* 0x000fca00087fe4ff */
[----:B------:R-:W-:Y:S05]  /*7cf0*/  @!P2 BRA `(.L_x_260) ;  /* 0x000000000004a947 */ /* 0x000fea0003800000 */
[----:B------:R0:W5:Y:S02]  /*7d00*/  LDG.E.LTC128B R158, desc[UR14][R32.64] ;  /* 0x0000000e209e7981 */ /* 0x000164000c1e1920 */
.L_x_260:
[----:B------:R-:W-:Y:S05]  /*7d10*/  BSYNC B1 ;  /* 0x0000000000017941 */ /* 0x000fea0003800000 */
.L_x_259:
[----:B------:R-:W-:Y:S01]  /*7d20*/  IADD3 R14, P5, R28, R6, RZ ;  /* 0x000000061c0e7210 */ /* 0x000fe20007fbe0ff */
[----:B-----5:R-:W-:Y:S01]  /*7d30*/  FMUL R20, R158, R9 ;  /* 0x000000099e147220 */ /* 0x020fe20000400000 */
[----:B------:R-:W-:Y:S01]  /*7d40*/  ISETP.GT.AND P4, PT, R10, 0x8, P4 ;  /* 0x000000080a00780c */ /* 0x000fe20002784270 */
[----:B------:R-:W-:Y:S01]  /*7d50*/  BSSY B1, `(.L_x_261) ;  /* 0x000000a000017945 */ /* 0x000fe20003800000 */
[----:B------:R-:W-:Y:S01]  /*7d60*/  ISETP.GT.AND P0, PT, R11, 0xf8, PT ;  /* 0x000000f80b00780c */ /* 0x000fe20003f04270 */
[----:B------:R-:W-:Y:S01]  /*7d70*/  FFMA R145, R145, R8, R20 ;  /* 0x0000000891917223 */ /* 0x000fe20000000014 */
[----:B--2---:R-:W-:Y:S01]  /*7d80*/  IMAD.X R15, R29, 0x1, R7, P5 ;  /* 0x000000011d0f7824 */ /* 0x004fe200028e0607 */
[----:B------:R-:W-:Y:S02]  /*7d90*/  IADD3 R20, P6, R24, UR7, RZ ;  /* 0x0000000718147c10 */ /* 0x000fe4000ffde0ff */
[----:B------:R-:W-:Y:S02]  /*7da0*/  IADD3 R30, P5, R26, R13, RZ ;  /* 0x0000000d1a1e7210 */ /* 0x000fe40007fbe0ff */
[----:B------:R2:W-:Y:S01]  /*7db0*/  @P2 STG.E desc[UR14][R14.64], R145 ;  /* 0x000000910e002986 */ /* 0x0005e2000c10190e */
[----:B------:R-:W-:-:S03]  /*7dc0*/  IADD3.X R21, R25, UR8, RZ, P6, !PT ;  /* 0x0000000819157c10 */ /* 0x000fc6000b7fe4ff */
[----:B------:R-:W-:Y:S07]  /*7dd0*/  @!P4 BRA `(.L_x_262) ;  /* 0x000000000004c947 */ /* 0x000fee0003800000 */
[----:B------:R0:W5:Y:S02]  /*7de0*/  LDG.E.LTC128B R158, desc[UR14][R20.64] ;  /* 0x0000000e149e7981 */ /* 0x000164000c1e1920 */
.L_x_262:
[----:B------:R-:W-:Y:S05]  /*7df0*/  BSYNC B1 ;  /* 0x0000000000017941 */ /* 0x000fea0003800000 */
.L_x_261:
[----:B0----5:R-:W-:Y:S01]  /*7e00*/  FMUL R21, R158, R9 ;  /* 0x000000099e157220 */ /* 0x021fe20000400000 */
[----:B------:R-:W-:Y:S01]  /*7e10*/  ISETP.GT.AND P2, PT, R11, 0xf9, PT ;  /* 0x000000f90b00780c */ /* 0x000fe20003f44270 */
[----:B------:R-:W-:Y:S01]  /*7e20*/  IMAD.X R31, R27, 0x1, R12, P5 ;  /* 0x000000011b1f7824 */ /* 0x000fe200028e060c */
[----:B------:R-:W-:Y:S01]  /*7e30*/  ISETP.GT.AND P1, PT, R10, 0x8, P1 ;  /* 0x000000080a00780c */ /* 0x000fe20000f24270 */
[----:B------:R-:W-:Y:S01]  /*7e40*/  FFMA R11, R146, R8, R21 ;  /* 0x00000008920b7223 */ /* 0x000fe20000000015 */
[----:B------:R-:W-:Y:S01]  /*7e50*/  IADD3 R20, P5, R22, UR7, RZ ;  /* 0x0000000716147c10 */ /* 0x000fe2000ffbe0ff */
[----:B------:R-:W-:Y:S03]  /*7e60*/  BSSY B1, `(.L_x_263) ;  /* 0x0000005000017945 */ /* 0x000fe60003800000 */
[----:B------:R0:W-:Y:S01]  /*7e70*/  @P4 STG.E desc[UR14][R30.64], R11 ;  /* 0x0000000b1e004986 */ /* 0x0001e2000c10190e */
[----:B------:R-:W-:-:S06]  /*7e80*/  IADD3.X R21, R23, UR8, RZ, P5, !PT ;  /* 0x0000000817157c10 */ /* 0x000fcc000affe4ff */
[----:B------:R-:W-:Y:S05]  /*7e90*/  @!P1 BRA `(.L_x_264) ;  /* 0x0000000000049947 */ /* 0x000fea0003800000 */
[----:B------:R0:W5:Y:S02]  /*7ea0*/  LDG.E.LTC128B R158, desc[UR14][R20.64] ;  /* 0x0000000e149e7981 */ /* 0x000164000c1e1920 */
.L_x_264:
[----:B------:R-:W-:Y:S05]  /*7eb0*/  BSYNC B1 ;  /* 0x0000000000017941 */ /* 0x000fea0003800000 */
.L_x_263:
[----:B0-----:R-:W-:Y:S01]  /*7ec0*/  IADD3 R20, P6, R28, R13, RZ ;  /* 0x0000000d1c147210 */ /* 0x001fe20007fde0ff */
[----:B---3-5:R-:W-:Y:S01]  /*7ed0*/  FMUL R24, R158, R9 ;  /* 0x000000099e187220 */ /* 0x028fe20000400000 */
[----:B------:R-:W-:Y:S01]  /*7ee0*/  ISETP.GT.AND P4, PT, R10, RZ, P0 ;  /* 0x000000ff0a00720c */ /* 0x000fe20000784270 */
[----:B------:R-:W-:Y:S01]  /*7ef0*/  BSSY B1, `(.L_x_265) ;  /* 0x0000009000017945 */ /* 0x000fe20003800000 */
[----:B------:R-:W-:Y:S01]  /*7f00*/  IADD3 R22, P5, R18, R6, RZ ;  /* 0x0000000612167210 */ /* 0x000fe20007fbe0ff */
[----:B------:R-:W-:Y:S02]  /*7f10*/  IMAD.X R21, R29, 0x1, R12, P6 ;  /* 0x000000011d157824 */ /* 0x000fe400030e060c */
[----:B------:R-:W-:-:S05]  /*7f20*/  FFMA R147, R147, R8, R24 ;  /* 0x0000000893937223 */ /* 0x000fca0000000018 */
[----:B------:R0:W-:Y:S03]  /*7f30*/  @P1 STG.E desc[UR14][R20.64], R147 ;  /* 0x0000009314001986 */ /* 0x0001e6000c10190e */
[----:B------:R-:W-:Y:S05]  /*7f40*/  @!P4 BRA `(.L_x_266) ;  /* 0x00000000000cc947 */ /* 0x000fea0003800000 */
[----:B0-----:R-:W-:-:S04]  /*7f50*/  IADD3 R20, P1, R16, UR9, RZ ;  /* 0x0000000910147c10 */ /* 0x001fc8000ff3e0ff */
[----:B------:R-:W-:-:S05]  /*7f60*/  IADD3.X R21, R17, UR10, RZ, P1, !PT ;  /* 0x0000000a11157c10 */ /* 0x000fca0008ffe4ff */
[----:B------:R3:W5:Y:S04]  /*7f70*/  LDG.E.LTC128B R158, desc[UR14][R20.64] ;  /* 0x0000000e149e7981 */ /* 0x000768000c1e1920 */
.L_x_266:
[----:B------:R-:W-:Y:S05]  /*7f80*/  BSYNC B1 ;  /* 0x0000000000017941 */ /* 0x000fea0003800000 */
.L_x_265:
[----:B-----5:R-:W-:Y:S01]  /*7f90*/  FMUL R11, R158, R9 ;  /* 0x000000099e0b7220 */ /* 0x020fe20000400000 */
[----:B------:R-:W-:Y:S01]  /*7fa0*/  IMAD.X R23, R19, 0x1, R7, P5 ;  /* 0x0000000113177824 */ /* 0x000fe200028e0607 */
[----:B------:R-:W-:Y:S01]  /*7fb0*/  ISETP.GT.AND P1, PT, R10, RZ, P2 ;  /* 0x000000ff0a00720c */ /* 0x000fe20001724270 */
[----:B------:R-:W-:Y:S01]  /*7fc0*/  BSSY B1, `(.L_x_267) ;  /* 0x0000008000017945 */ /* 0x000fe20003800000 */
[----:B------:R-:W-:Y:S01]  /*7fd0*/  FFMA R11, R148, R8, R11 ;  /* 0x00000008940b7223 */ /* 0x000fe2000000000b */
[----:B0--3--:R-:W-:Y:S02]  /*7fe0*/  IADD3 R20, P6, R32, UR9, RZ ;  /* 0x0000000920147c10 */ /* 0x009fe4000ffde0ff */
[----:B------:R-:W-:Y:S02]  /*7ff0*/  IADD3 R6, P5, R14, R6, RZ ;  /* 0x000000060e067210 */ /* 0x000fe40007fbe0ff */
[----:B------:R0:W-:Y:S01]  /*8000*/  @P4 STG.E desc[UR14][R22.64], R11 ;  /* 0x0000000b16004986 */ /* 0x0001e2000c10190e */
[----:B------:R-:W-:-:S05]  /*8010*/  IADD3.X R21, R33, UR10, RZ, P6, !PT ;  /* 0x0000000a21157c10 */ /* 0x000fca000b7fe4ff */
[----:B------:R-:W-:Y:S05]  /*8020*/  @!P1 BRA `(.L_x_268) ;  /* 0x0000000000049947 */ /* 0x000fea0003800000 */
[----:B------:R3:W5:Y:S02]  /*8030*/  LDG.E.LTC128B R158, desc[UR14][R20.64] ;  /* 0x0000000e149e7981 */ /* 0x000764000c1e1920 */
.L_x_268:
[----:B------:R-:W-:Y:S05]  /*8040*/  BSYNC B1 ;  /* 0x0000000000017941 */ /* 0x000fea0003800000 */
.L_x_267:
[----:B---3-5:R-:W-:Y:S01]  /*8050*/  FMUL R20, R158, R9 ;  /* 0x000000099e147220 */ /* 0x028fe20000400000 */
[----:B------:R-:W-:Y:S01]  /*8060*/  IMAD.X R7, R15, 0x1, R7, P5 ;  /* 0x000000010f077824 */ /* 0x000fe200028e0607 */
        /* <DEDUP_REMOVED lines=9> */
.L_x_270:
[----:B------:R-:W-:Y:S05]  /*8100*/  BSYNC B1 ;  /* 0x0000000000017941 */ /* 0x000fea0003800000 */
.L_x_269:
[----:B------:R-:W-:Y:S01]  /*8110*/  ISETP.GT.AND P2, PT, R10, 0x8, P2 ;  /* 0x000000080a00780c */ /* 0x000fe20001744270 */
[----:B---3-5:R-:W-:Y:S01]  /*8120*/  FMUL R7, R158, R9 ;  /* 0x000000099e077220 */ /* 0x028fe20000400000 */
[----:B------:R-:W-:Y:S01]  /*8130*/  IMAD.X R21, R19, 0x1, R12, P5 ;  /* 0x0000000113157824 */ /* 0x000fe200028e060c */
[----:B------:R-:W-:Y:S02]  /*8140*/  BSSY B1, `(.L_x_271) ;  /* 0x0000007000017945 */ /* 0x000fe40003800000 */
[----:B0-----:R-:W-:-:S05]  /*8150*/  FFMA R11, R150, R8, R7 ;  /* 0x00000008960b7223 */ /* 0x001fca0000000007 */
[----:B------:R0:W-:Y:S01]  /*8160*/  @P0 STG.E desc[UR14][R20.64], R11 ;  /* 0x0000000b14000986 */ /* 0x0001e2000c10190e */
[----:B------:R-:W-:-:S04]  /*8170*/  IADD3 R6, P0, R32, UR7, RZ ;  /* 0x0000000720067c10 */ /* 0x000fc8000ff1e0ff */
[----:B------:R-:W-:Y:S01]  /*8180*/  IADD3.X R7, R33, UR8, RZ, P0, !PT ;  /* 0x0000000821077c10 */ /* 0x000fe200087fe4ff */
[----:B------:R-:W-:Y:S08]  /*8190*/  @!P2 BRA `(.L_x_272) ;  /* 0x000000000004a947 */ /* 0x000ff00003800000 */
[----:B------:R3:W5:Y:S02]  /*81a0*/  LDG.E.LTC128B R158, desc[UR14][R6.64] ;  /* 0x0000000e069e7981 */ /* 0x000764000c1e1920 */
.L_x_272:
[----:B------:R-:W-:Y:S05]  /*81b0*/  BSYNC B1 ;  /* 0x0000000000017941 */ /* 0x000fea0003800000 */
.L_x_271:
[----:B------:R-:W-:Y:S05]  /*81c0*/  @!P2 BRA `(.L_x_273) ;  /* 0x0000002c0014a947 */ /* 0x000fea0003800000 */
[----:B---3--:R-:W-:Y:S01]  /*81d0*/  IADD3 R6, P0, R14, R13, RZ ;  /* 0x0000000d0e067210 */ /* 0x008fe20007f1e0ff */
[----:B-----5:R-:W-:-:S04]  /*81e0*/  FMUL R158, R158, R9 ;  /* 0x000000099e9e7220 */ /* 0x020fc80000400000 */
[----:B------:R-:W-:Y:S02]  /*81f0*/  IMAD.X R7, R15, 0x1, R12, P0 ;  /* 0x000000010f077824 */ /* 0x000fe400000e060c */
[----:B------:R-:W-:-:S05]  /*8200*/  FFMA R151, R151, R8, R158 ;  /* 0x0000000897977223 */ /* 0x000fca000000009e */
[----:B------:R3:W-:Y:S01]  /*8210*/  STG.E desc[UR14][R6.64], R151 ;  /* 0x0000009706007986 */ /* 0x0007e2000c10190e */
[----:B------:R-:W-:Y:S05]  /*8220*/  BRA `(.L_x_273) ;  /* 0x0000002800fc7947 */ /* 0x000fea0003800000 */
.L_x_22:
[----:B------:R-:W-:Y:S01]  /*8230*/  ULDC.64 UR8, c[0x0][0x6c0] ;  /* 0x0001b00000087ab9 */ /* 0x000fe20000000a00 */
[----:B------:R-:W-:Y:S01]  /*8240*/  ISETP.GT.AND P2, PT, R11, 0x1, PT ;  /* 0x000000010b00780c */ /* 0x000fe20003f44270 */
[-C--:B--2---:R-:W-:Y:S01]  /*8250*/  FMUL R19, R24, R8.reuse ;  /* 0x0000000818137220 */ /* 0x084fe20000400000 */
[----:B------:R-:W-:Y:S01]  /*8260*/  LEA R14, P1, R152, UR8, 0x2 ;  /* 0x00000008980e7c11 */ /* 0x000fe2000f8210ff */
[-C--:B------:R-:W-:Y:S01]  /*8270*/  FMUL R25, R25, R8.reuse ;  /* 0x0000000819197220 */ /* 0x080fe20000400000 */
[----:B------:R-:W-:Y:S01]  /*8280*/  ISETP.GT.AND P4, PT, R10, RZ, P2 ;  /* 0x000000ff0a00720c */ /* 0x000fe20001784270 */
[----:B------:R-:W-:Y:S01]  /*8290*/  IMAD.SHL.U32 R7, R12, 0x20, RZ ;  /* 0x000000200c077824 */ /* 0x000fe200078e00ff */
[----:B------:R-:W-:Y:S01]  /*82a0*/  LEA.HI.X R15, R152, UR9, R163, 0x2, P1 ;  /* 0x00000009980f7c11 */ /* 0x000fe200088f14a3 */
[-C--:B------:R-:W-:Y:S01]  /*82b0*/  FMUL R21, R26, R8.reuse ;  /* 0x000000081a157220 */ /* 0x080fe20000400000 */
[----:B------:R-:W-:Y:S01]  /*82c0*/  ISETP.GT.AND P1, PT, R10, 0x8, P0 ;  /* 0x000000080a00780c */ /* 0x000fe20000724270 */
[----:B------:R-:W-:Y:S01]  /*82d0*/  FMUL R27, R27, R8 ;  /* 0x000000081b1b7220 */ /* 0x000fe20000400000 */
[----:B------:R-:W-:Y:S01]  /*82e0*/  ISETP.GT.AND P0, PT, R11, 0x8, PT ;  /* 0x000000080b00780c */ /* 0x000fe20003f04270 */
[----:B------:R0:W-:Y:S01]  /*82f0*/  @P5 STG.E desc[UR14][R14.64], R19 ;  /* 0x000000130e005986 */ /* 0x0001e2000c10190e */
[----:B------:R-:W-:Y:S01]  /*8300*/  LEA R16, P5, R12, R14, 0x2 ;  /* 0x0000000e0c107211 */ /* 0x000fe200078a10ff */
[-C--:B------:R-:W-:Y:S01]  /*8310*/  FMUL R23, R28, R8.reuse ;  /* 0x000000081c177220 */ /* 0x080fe20000400000 */
[----:B------:R-:W-:Y:S01]  /*8320*/  ISETP.GT.AND P2, PT, R10, 0x8, P2 ;  /* 0x000000080a00780c */ /* 0x000fe20001744270 */
[-C--:B------:R-:W-:Y:S01]  /*8330*/  FMUL R29, R29, R8.reuse ;  /* 0x000000081d1d7220 */ /* 0x080fe20000400000 */
[--C-:B------:R-:W-:Y:S01]  /*8340*/  LEA.HI.X R17, R12, R15, R13.reuse, 0x2, P5 ;  /* 0x0000000f0c117211 */ /* 0x100fe200028f140d */
[-C--:B------:R-:W-:Y:S01]  /*8350*/  FMUL R153, R30, R8.reuse ;  /* 0x000000081e997220 */ /* 0x080fe20000400000 */
[----:B------:R-:W-:Y:S01]  /*8360*/  SHF.L.U64.HI R6, R12, 0x5, R13 ;  /* 0x000000050c067819 */ /* 0x000fe2000001020d */
[----:B------:R-:W-:Y:S01]  /*8370*/  FMUL R31, R31, R8 ;  /* 0x000000081f1f7220 */ /* 0x000fe20000400000 */
[----:B------:R-:W-:Y:S01]  /*8380*/  ISETP.GT.AND P5, PT, R10, RZ, P0 ;  /* 0x000000ff0a00720c */ /* 0x000fe200007a4270 */
[----:B------:R-:W-:Y:S01]  /*8390*/  @P4 STG.E desc[UR14][R16.64], R25 ;  /* 0x0000001910004986 */ /* 0x000fe2000c10190e */
[----:B------:R-:W-:Y:S01]  /*83a0*/  IADD3 R18, P4, R7, R14, RZ ;  /* 0x0000000e07127210 */ /* 0x000fe20007f9e0ff */
[----:B------:R-:W-:Y:S01]  /*83b0*/  FMUL R33, R33, R8 ;  /* 0x0000000821217220 */ /* 0x000fe20000400000 */
[----:B------:R-:W-:Y:S01]  /*83c0*/  IADD3 R20, P6, R7, R16, RZ ;  /* 0x0000001007147210 */ /* 0x000fe20007fde0ff */
[----:B------:R1:W-:Y:S01]  /*83d0*/  @P1 STG.E desc[UR14][R14.64+0x20], R21 ;  /* 0x000020150e001986 */ /* 0x0003e2000c10190e */
[----:B------:R-:W-:Y:S01]  /*83e0*/  ISETP.GT.AND P1, PT, R11, 0x9, PT ;  /* 0x000000090b00780c */ /* 0x000fe20003f24270 */
[----:B0-----:R-:W-:Y:S01]  /*83f0*/  IMAD.X R19, R6, 0x1, R15, P4 ;  /* 0x0000000106137824 */ /* 0x001fe200020e060f */
[C---:B------:R-:W-:Y:S01]  /*8400*/  ISETP.GT.AND P0, PT, R10.reuse, 0x8, P0 ;  /* 0x000000080a00780c */ /* 0x040fe20000704270 */
[----:B------:R0:W-:Y:S01]  /*8410*/  @P2 STG.E desc[UR14][R16.64+0x20], R27 ;  /* 0x0000201b10002986 */ /* 0x0001e2000c10190e */
[C---:B------:R-:W-:Y:S01]  /*8420*/  ISETP.GT.AND P4, PT, R10.reuse, RZ, P1 ;  /* 0x000000ff0a00720c */ /* 0x040fe20000f84270 */
[-C--:B------:R-:W-:Y:S01]  /*8430*/  FMUL R35, R35, R8.reuse ;  /* 0x0000000823237220 */ /* 0x080fe20000400000 */
[----:B------:R-:W-:Y:S01]  /*8440*/  IADD3 R13, P2, R7, 0x20, RZ ;  /* 0x00000020070d7810 */ /* 0x000fe20007f5e0ff */
[----:B------:R2:W-:Y:S01]  /*8450*/  @P5 STG.E desc[UR14][R18.64], R23 ;  /* 0x0000001712005986 */ /* 0x0005e2000c10190e */
[----:B------:R-:W-:Y:S01]  /*8460*/  ISETP.GT.AND P1, PT, R10, 0x8, P1 ;  /* 0x000000080a00780c */ /* 0x000fe20000f24270 */
[-C--:B------:R-:W-:Y:S01]  /*8470*/  FMUL R37, R37, R8.reuse ;  /* 0x0000000825257220 */ /* 0x080fe20000400000 */
[----:B------:R-:W-:Y:S01]  /*8480*/  FMUL R39, R39, R8 ;  /* 0x0000000827277220 */ /* 0x000fe20000400000 */
[----:B-1----:R-:W-:Y:S01]  /*8490*/  IADD3 R14, P5, R13, R14, RZ ;  /* 0x0000000e0d0e7210 */ /* 0x002fe20007fbe0ff */
[----:B------:R-:W-:Y:S01]  /*84a0*/  IMAD.X R21, R6, 0x1, R17, P6 ;  /* 0x0000000106157824 */ /* 0x000fe200030e0611 */
[----:B------:R-:W-:Y:S01]  /*84b0*/  IADD3 R22, P6, R7, R18, RZ ;  /* 0x0000001207167210 */ /* 0x000fe20007fde0ff */
[----:B------:R-:W-:Y:S01]  /*84c0*/  IMAD.X R12, RZ, RZ, R6, P2 ;  /* 0x000000ffff0c7224 */ /* 0x000fe200010e0606 */
[----:B------:R-:W-:Y:S01]  /*84d0*/  ISETP.GT.AND P2, PT, R11, 0x10, PT ;  /* 0x000000100b00780c */ /* 0x000fe20003f44270 */
[----:B0-----:R-:W-:Y:S01]  /*84e0*/  FMUL R27, R32, R8 ;  /* 0x00000008201b7220 */ /* 0x001fe20000400000 */
[----:B------:R0:W-:Y:S01]  /*84f0*/  @P4 STG.E desc[UR14][R20.64], R29 ;  /* 0x0000001d14004986 */ /* 0x0001e2000c10190e */
[----:B------:R-:W-:Y:S01]  /*8500*/  IMAD.X R15, R12, 0x1, R15, P5 ;  /* 0x000000010c0f7824 */ /* 0x000fe200028e060f */
[----:B------:R-:W-:Y:S01]  /*8510*/  IADD3 R16, P4, R13, R16, RZ ;  /* 0x000000100d107210 */ /* 0x000fe20007f9e0ff */
[----:B--2---:R-:W-:Y:S01]  /*8520*/  IMAD.X R23, R6, 0x1, R19, P6 ;  /* 0x0000000106177824 */ /* 0x004fe200030e0613 */
[----:B------:R-:W-:Y:S01]  /*8530*/  ISETP.GT.AND P5, PT, R10, RZ, P2 ;  /* 0x000000ff0a00720c */ /* 0x000fe200017a4270 */
[----:B------:R-:W-:Y:S01]  /*8540*/  FMUL R41, R41, R8 ;  /* 0x0000000829297220 */ /* 0x000fe20000400000 */
[----:B------:R1:W-:Y:S01]  /*8550*/  @P0 STG.E desc[UR14][R14.64], R153 ;  /* 0x000000990e000986 */ /* 0x0003e2000c10190e */
[----:B------:R-:W-:Y:S01]  /*8560*/  ISETP.GT.AND P0, PT, R11, 0x11, PT ;  /* 0x000000110b00780c */ /* 0x000fe20003f04270 */
[----:B------:R-:W-:-:S02]  /*8570*/  IMAD.X R17, R12, 0x1, R17, P4 ;  /* 0x000000010c117824 */ /* 0x000fc400020e0611 */
[-C--:B------:R-:W-:Y:S01]  /*8580*/  FMUL R43, R43, R8.reuse ;  /* 0x000000082b2b7220 */ /* 0x080fe20000400000 */
[-C--:B------:R-:W-:Y:S01]  /*8590*/  FMUL R45, R45, R8.reuse ;  /* 0x000000082d2d7220 */ /* 0x080fe20000400000 */
[----:B------:R-:W-:Y:S01]  /*85a0*/  ISETP.GT.AND P4, PT, R10, RZ, P0 ;  /* 0x000000ff0a00720c */ /* 0x000fe20000784270 */
[-C--:B0-----:R-:W-:Y:S01]  /*85b0*/  FMUL R29, R34, R8.reuse ;  /* 0x00000008221d7220 */ /* 0x081fe20000400000 */
[----:B------:R0:W-:Y:S01]  /*85c0*/  @P1 STG.E desc[UR14][R16.64], R31 ;  /* 0x0000001f10001986 */ /* 0x0001e2000c10190e */
[C---:B------:R-:W-:Y:S01]  /*85d0*/  ISETP.GT.AND P1, PT, R10.reuse, 0x8, P2 ;  /* 0x000000080a00780c */ /* 0x040fe20001724270 */
[----:B------:R-:W-:Y:S01]  /*85e0*/  FMUL R47, R47, R8 ;  /* 0x000000082f2f7220 */ /* 0x000fe20000400000 */
[----:B------:R-:W-:Y:S01]  /*85f0*/  IADD3 R24, P2, R7, R20, RZ ;  /* 0x0000001407187210 */ /* 0x000fe20007f5e0ff */
[----:B------:R2:W-:Y:S01]  /*8600*/  @P5 STG.E desc[UR14][R22.64], R27 ;  /* 0x0000001b16005986 */ /* 0x0005e2000c10190e */
[----:B-1----:R-:W-:Y:S01]  /*8610*/  IADD3 R14, P5, R13, R18, RZ ;  /* 0x000000120d0e7210 */ /* 0x002fe20007fbe0ff */
[----:B------:R-:W-:Y:S01]  /*8620*/  FMUL R49, R49, R8 ;  /* 0x0000000831317220 */ /* 0x000fe20000400000 */
[----:B------:R-:W-:Y:S01]  /*8630*/  ISETP.GT.AND P0, PT, R10, 0x8, P0 ;  /* 0x000000080a00780c */ /* 0x000fe20000704270 */
[----:B------:R-:W-:Y:S01]  /*8640*/  IMAD.X R25, R6, 0x1, R21, P2 ;  /* 0x0000000106197824 */ /* 0x000fe200010e0615 */
[----:B------:R-:W-:Y:S01]  /*8650*/  ISETP.GT.AND P2, PT, R11, 0x18, PT ;  /* 0x000000180b00780c */ /* 0x000fe20003f44270 */
[----:B------:R-:W-:Y:S01]  /*8660*/  IMAD.X R15, R12, 0x1, R19, P5 ;  /* 0x000000010c0f7824 */ /* 0x000fe200028e0613 */
[----:B------:R-:W-:Y:S01]  /*8670*/  IADD3 R18, P6, R7, R22, RZ ;  /* 0x0000001607127210 */ /* 0x000fe20007fde0ff */
[----:B------:R-:W-:Y:S01]  /*8680*/  FMUL R51, R51, R8 ;  /* 0x0000000833337220 */ /* 0x000fe20000400000 */
[----:B------:R-:W-:Y:S01]  /*8690*/  @P4 STG.E desc[UR14][R24.64], R33 ;  /* 0x0000002118004986 */ /* 0x000fe2000c10190e */
[----:B0-----:R-:W-:Y:S01]  /*86a0*/  IADD3 R16, P4, R13, R20, RZ ;  /* 0x000000140d107210 */ /* 0x001fe20007f9e0ff */
[----:B------:R-:W-:Y:S01]  /*86b0*/  FMUL R53, R53, R8 ;  /* 0x0000000835357220 */ /* 0x000fe20000400000 */
[----:B------:R-:W-:Y:S01]  /*86c0*/  ISETP.GT.AND P5, PT, R10, RZ, P2 ;  /* 0x000000ff0a00720c */ /* 0x000fe200017a4270 */
[----:B------:R0:W-:Y:S01]  /*86d0*/  @P1 STG.E desc[UR14][R14.64], R29 ;  /* 0x0000001d0e001986 */ /* 0x0001e2000c10190e */
[----:B------:R-:W-:Y:S01]  /*86e0*/  ISETP.GT.AND P1, PT, R11, 0x19, PT ;  /* 0x000000190b00780c */ /* 0x000fe20003f24270 */
[----:B------:R-:W-:-:S02]  /*86f0*/  IMAD.X R17, R12, 0x1, R21, P4 ;  /* 0x000000010c117824 */ /* 0x000fc400020e0615 */
[-C--:B--2---:R-:W-:Y:S01]  /*8700*/  FMUL R27, R36, R8.reuse ;  /* 0x00000008241b7220 */ /* 0x084fe20000400000 */
[----:B------:R-:W-:Y:S01]  /*8710*/  IMAD.X R19, R6, 0x1, R23, P6 ;  /* 0x0000000106137824 */ /* 0x000fe200030e0617 */
[C---:B------:R-:W-:Y:S01]  /*8720*/  ISETP.GT.AND P4, PT, R10.reuse, RZ, P1 ;  /* 0x000000ff0a00720c */ /* 0x040fe20000f84270 */
[-C--:B------:R-:W-:Y:S01]  /*8730*/  FMUL R55, R55, R8.reuse ;  /* 0x0000000837377220 */ /* 0x080fe20000400000 */
[----:B------:R1:W-:Y:S01]  /*8740*/  @P0 STG.E desc[UR14][R16.64], R35 ;  /* 0x0000002310000986 */ /* 0x0003e2000c10190e */
[----:B------:R-:W-:Y:S01]  /*8750*/  ISETP.GT.AND P0, PT, R10, 0x8, P2 ;  /* 0x000000080a00780c */ /* 0x000fe20001704270 */
[----:B------:R-:W-:Y:S01]  /*8760*/  FMUL R57, R57, R8 ;  /* 0x0000000839397220 */ /* 0x000fe20000400000 */
[----:B------:R-:W-:Y:S01]  /*8770*/  IADD3 R20, P2, R7, R24, RZ ;  /* 0x0000001807147210 */ /* 0x000fe20007f5e0ff */
[----:B------:R-:W-:Y:S01]  /*8780*/  FMUL R59, R59, R8 ;  /* 0x000000083b3b7220 */ /* 0x000fe20000400000 */
[----:B------:R2:W-:Y:S01]  /*8790*/  @P5 STG.E desc[UR14][R18.64], R27 ;  /* 0x0000001b12005986 */ /* 0x0005e2000c10190e */
[----:B0-----:R-:W-:Y:S01]  /*87a0*/  IADD3 R14, P5, R13, R22, RZ ;  /* 0x000000160d0e7210 */ /* 0x001fe20007fbe0ff */
[-C--:B------:R-:W-:Y:S01]  /*87b0*/  FMUL R29, R38, R8.reuse ;  /* 0x00000008261d7220 */ /* 0x080fe20000400000 */
[----:B------:R-:W-:Y:S01]  /*87c0*/  IMAD.X R21, R6, 0x1, R25, P2 ;  /* 0x0000000106157824 */ /* 0x000fe200010e0619 */
[----:B------:R-:W-:Y:S01]  /*87d0*/  ISETP.GT.AND P1, PT, R10, 0x8, P1 ;  /* 0x000000080a00780c */ /* 0x000fe20000f24270 */
[----:B------:R-:W-:Y:S01]  /*87e0*/  FMUL R61, R61, R8 ;  /* 0x000000083d3d7220 */ /* 0x000fe20000400000 */
[----:B------:R-:W-:Y:S01]  /*87f0*/  ISETP.GT.AND P2, PT, R11, 0x20, PT ;  /* 0x000000200b00780c */ /* 0x000fe20003f44270 */
[----:B------:R-:W-:Y:S01]  /*8800*/  IMAD.X R15, R12, 0x1, R23, P5 ;  /* 0x000000010c0f7824 */ /* 0x000fe200028e0617 */
[----:B------:R-:W-:Y:S01]  /*8810*/  @P4 STG.E desc[UR14][R20.64], R37 ;  /* 0x0000002514004986 */ /* 0x000fe2000c10190e */
[----:B-1----:R-:W-:Y:S01]  /*8820*/  IADD3 R16, P4, R13, R24, RZ ;  /* 0x000000180d107210 */ /* 0x002fe20007f9e0ff */
[----:B------:R-:W-:Y:S01]  /*8830*/  FMUL R63, R63, R8 ;  /* 0x000000083f3f7220 */ /* 0x000fe20000400000 */
[----:B------:R-:W-:Y:S01]  /*8840*/  ISETP.GT.AND P5, PT, R10, RZ, P2 ;  /* 0x000000ff0a00720c */ /* 0x000fe200017a4270 */
[----:B------:R0:W-:Y:S01]  /*8850*/  @P0 STG.E desc[UR14][R14.64], R29 ;  /* 0x0000001d0e000986 */ /* 0x0001e2000c10190e */
[----:B------:R-:W-:Y:S01]  /*8860*/  ISETP.GT.AND P0, PT, R11, 0x21, PT ;  /* 0x000000210b00780c */ /* 0x000fe20003f04270 */
[----:B------:R-:W-:Y:S01]  /*8870*/  IMAD.X R17, R12, 0x1, R25, P4 ;  /* 0x000000010c117824 */ /* 0x000fe200020e0619 */
[----:B------:R-:W-:Y:S01]  /*8880*/  IADD3 R22, P6, R7, R18, RZ ;  /* 0x0000001207167210 */ /* 0x000fe20007fde0ff */
[-C--:B--2---:R-:W-:Y:S01]  /*8890*/  FMUL R27, R40, R8.reuse ;  /* 0x00000008281b7220 */ /* 0x084fe20000400000 */
[----:B------:R-:W-:Y:S01]  /*88a0*/  ISETP.GT.AND P4, PT, R10, RZ, P0 ;  /* 0x000000ff0a00720c */ /* 0x000fe20000784270 */
[-C--:B------:R-:W-:Y:S01]  /*88b0*/  FMUL R65, R65, R8.reuse ;  /* 0x0000000841417220 */ /* 0x080fe20000400000 */
[----:B------:R1:W-:Y:S01]  /*88c0*/  @P1 STG.E desc[UR14][R16.64], R39 ;  /* 0x0000002710001986 */ /* 0x0003e2000c10190e */
[----:B------:R-:W-:Y:S01]  /*88d0*/  IMAD.X R23, R6, 0x1, R19, P6 ;  /* 0x0000000106177824 */ /* 0x000fe200030e0613 */
[----:B------:R-:W-:Y:S01]  /*88e0*/  ISETP.GT.AND P1, PT, R10, 0x8, P2 ;  /* 0x000000080a00780c */ /* 0x000fe20001724270 */
[----:B------:R-:W-:Y:S01]  /*88f0*/  FMUL R67, R67, R8 ;  /* 0x0000000843437220 */ /* 0x000fe20000400000 */
[----:B------:R-:W-:Y:S01]  /*8900*/  IADD3 R24, P2, R7, R20, RZ ;  /* 0x0000001407187210 */ /* 0x000fe20007f5e0ff */
[----:B0-----:R-:W-:Y:S01]  /*8910*/  FMUL R29, R42, R8 ;  /* 0x000000082a1d7220 */ /* 0x001fe20000400000 */
[----:B------:R0:W-:Y:S01]  /*8920*/  @P5 STG.E desc[UR14][R22.64], R27 ;  /* 0x0000001b16005986 */ /* 0x0001e2000c10190e */
[----:B------:R-:W-:Y:S01]  /*8930*/  IADD3 R14, P5, R13, R18, RZ ;  /* 0x000000120d0e7210 */ /* 0x000fe20007fbe0ff */
        /* <DEDUP_REMOVED lines=14> */
[-C--:B0-----:R-:W-:Y:S01]  /*8a20*/  FMUL R27, R44, R8.reuse ;  /* 0x000000082c1b7220 */ /* 0x081fe20000400000 */
[----:B------:R-:W-:Y:S01]  /*8a30*/  ISETP.GT.AND P4, PT, R10, RZ, P1 ;  /* 0x000000ff0a00720c */ /* 0x000fe20000f84270 */
[-C--:B------:R-:W-:Y:S01]  /*8a40*/  FMUL R75, R75, R8.reuse ;  /* 0x000000084b4b7220 */ /* 0x080fe20000400000 */
[----:B------:R0:W-:Y:S01]  /*8a50*/  @P0 STG.E desc[UR14][R16.64], R43 ;  /* 0x0000002b10000986 */ /* 0x0001e2000c10190e */
[----:B------:R-:W-:Y:S01]  /*8a60*/  IMAD.X R19, R6, 0x1, R23, P6 ;  /* 0x0000000106137824 */ /* 0x000fe200030e0617 */
[----:B------:R-:W-:Y:S01]  /*8a70*/  ISETP.GT.AND P0, PT, R10, 0x8, P2 ;  /* 0x000000080a00780c */ /* 0x000fe20001704270 */
[----:B------:R-:W-:Y:S01]  /*8a80*/  FMUL R77, R77, R8 ;  /* 0x000000084d4d7220 */ /* 0x000fe20000400000 */
[----:B------:R-:W-:Y:S01]  /*8a90*/  IADD3 R20, P2, R7, R24, RZ ;  /* 0x0000001807147210 */ /* 0x000fe20007f5e0ff */
[----:B-1----:R-:W-:Y:S01]  /*8aa0*/  FMUL R29, R46, R8 ;  /* 0x000000082e1d7220 */ /* 0x002fe20000400000 */
        /* <DEDUP_REMOVED lines=9> */
[----:B0-----:R-:W-:Y:S01]  /*8b40*/  IADD3 R16, P4, R13, R24, RZ ;  /* 0x000000180d107210 */ /* 0x001fe20007f9e0ff */
[----:B------:R-:W-:Y:S01]  /*8b50*/  FMUL R83, R83, R8 ;  /* 0x0000000853537220 */ /* 0x000fe20000400000 */
[----:B------:R-:W-:Y:S01]  /*8b60*/  ISETP.GT.AND P5, PT, R10, RZ, P2 ;  /* 0x000000ff0a00720c */ /* 0x000fe200017a4270 */
[----:B------:R0:W-:Y:S01]  /*8b70*/  @P0 STG.E desc[UR14][R14.64], R29 ;  /* 0x0000001d0e000986 */ /* 0x0001e2000c10190e */
[----:B------:R-:W-:Y:S01]  /*8b80*/  ISETP.GT.AND P0, PT, R11, 0x31, PT ;  /* 0x000000310b00780c */ /* 0x000fe20003f04270 */
[----:B------:R-:W-:Y:S01]  /*8b90*/  IMAD.X R17, R12, 0x1, R25, P4 ;  /* 0x000000010c117824 */ /* 0x000fe200020e0619 */
[----:B------:R-:W-:Y:S01]  /*8ba0*/  IADD3 R22, P6, R7, R18, RZ ;  /* 0x0000001207167210 */ /* 0x000fe20007fde0ff */
[-C--:B-1----:R-:W-:Y:S01]  /*8bb0*/  FMUL R27, R48, R8.reuse ;  /* 0x00000008301b7220 */ /* 0x082fe20000400000 */
        /* <DEDUP_REMOVED lines=112> */
[----:B------:R-:W-:Y:S01]  /*92c0*/  ISETP.GT.AND P2, PT, R11, 0x58, PT ;  /* 0x000000580b00780c */ /* 0x000fe20003f44270 */
[-C--:B------:R-:W-:Y:S01]  /*92d0*/  FMUL R131, R131, R8.reuse ;  /* 0x0000000883837220 */ /* 0x080fe20000400000 */
[----:B------:R-:W-:Y:S01]  /*92e0*/  ISETP.GT.AND P0, PT, R10, 0x8, P0 ;  /* 0x000000080a00780c */ /* 0x000fe20000704270 */
[----:B------:R-:W-:Y:S01]  /*92f0*/  IMAD.X R15, R12, 0x1, R19, P5 ;  /* 0x000000010c0f7824 */ /* 0x000fe200028e0613 */
[----:B------:R-:W-:Y:S01]  /*9300*/  @P4 STG.E desc[UR14][R24.64], R65 ;  /* 0x0000004118004986 */ /* 0x000fe2000c10190e */
[----:B------:R-:W-:Y:S01]  /*9310*/  ISETP.GT.AND P5, PT, R10, RZ, P2 ;  /* 0x000000ff0a00720c */ /* 0x000fe200017a4270 */
[----:B------:R-:W-:Y:S01]  /*9320*/  FMUL R133, R133, R8 ;  /* 0x0000000885857220 */ /* 0x000fe20000400000 */
[----:B-1----:R-:W-:Y:S01]  /*9330*/  IADD3 R16, P4, R13, R20, RZ ;  /* 0x000000140d107210 */ /* 0x002fe20007f9e0ff */
[----:B------:R1:W-:Y:S01]  /*9340*/  @P1 STG.E desc[UR14][R14.64], R29 ;  /* 0x0000001d0e001986 */ /* 0x0003e2000c10190e */
[----:B------:R-:W-:Y:S01]  /*9350*/  IADD3 R18, P6, R7, R22, RZ ;  /* 0x0000001607127210 */ /* 0x000fe20007fde0ff */
[-C--:B0-----:R-:W-:Y:S01]  /*9360*/  FMUL R27, R68, R8.reuse ;  /* 0x00000008441b7220 */ /* 0x081fe20000400000 */
[----:B------:R-:W-:Y:S01]  /*9370*/  ISETP.GT.AND P1, PT, R11, 0x59, PT ;  /* 0x000000590b00780c */ /* 0x000fe20003f24270 */
[----:B------:R-:W-:Y:S01]  /*9380*/  IMAD.X R17, R12, 0x1, R21, P4 ;  /* 0x000000010c117824 */ /* 0x000fe200020e0615 */
[----:B------:R-:W-:Y:S01]  /*9390*/  ISETP.GT.AND P2, PT, R10, 0x8, P2 ;  /* 0x000000080a00780c */ /* 0x000fe20001744270 */
[----:B------:R-:W-:Y:S01]  /*93a0*/  IMAD.X R19, R6, 0x1, R23, P6 ;  /* 0x0000000106137824 */ /* 0x000fe200030e0617 */
[C---:B------:R-:W-:Y:S01]  /*93b0*/  ISETP.GT.AND P4, PT, R10.reuse, RZ, P1 ;  /* 0x000000ff0a00720c */ /* 0x040fe20000f84270 */
[----:B------:R-:W-:Y:S01]  /*93c0*/  FMUL R135, R135, R8 ;  /* 0x0000000887877220 */ /* 0x000fe20000400000 */
[----:B------:R0:W-:Y:S01]  /*93d0*/  @P0 STG.E desc[UR14][R16.64], R67 ;  /* 0x0000004310000986 */ /* 0x0001e2000c10190e */
[----:B------:R-:W-:Y:S01]  /*93e0*/  IADD3 R20, P0, R7, R24, RZ ;  /* 0x0000001807147210 */ /* 0x000fe20007f1e0ff */
[----:B------:R-:W-:Y:S01]  /*93f0*/  FMUL R137, R137, R8 ;  /* 0x0000000889897220 */ /* 0x000fe20000400000 */
[----:B------:R-:W-:Y:S01]  /*9400*/  ISETP.GT.AND P1, PT, R10, 0x8, P1 ;  /* 0x000000080a00780c */ /* 0x000fe20000f24270 */
[----:B------:R2:W-:Y:S01]  /*9410*/  @P5 STG.E desc[UR14][R18.64], R27 ;  /* 0x0000001b12005986 */ /* 0x0005e2000c10190e */
[----:B-1----:R-:W-:Y:S01]  /*9420*/  IADD3 R14, P5, R13, R22, RZ ;  /* 0x000000160d0e7210 */ /* 0x002fe20007fbe0ff */
[----:B------:R-:W-:Y:S01]  /*9430*/  IMAD.X R21, R6, 0x1, R25, P0 ;  /* 0x0000000106157824 */ /* 0x000fe200000e0619 */
[----:B------:R-:W-:Y:S01]  /*9440*/  ISETP.GT.AND P0, PT, R11, 0x60, PT ;  /* 0x000000600b00780c */ /* 0x000fe20003f04270 */
[----:B------:R-:W-:Y:S01]  /*9450*/  FMUL R29, R70, R8 ;  /* 0x00000008461d7220 */ /* 0x000fe20000400000 */
[----:B------:R-:W-:Y:S01]  /*9460*/  IADD3 R22, P6, R7, R18, RZ ;  /* 0x0000001207167210 */ /* 0x000fe20007fde0ff */
[----:B------:R-:W-:Y:S01]  /*9470*/  IMAD.X R15, R12, 0x1, R23, P5 ;  /* 0x000000010c0f7824 */ /* 0x000fe200028e0617 */
        /* <DEDUP_REMOVED lines=10> */
[----:B------:R-:W-:Y:S01]  /*9520*/  FMUL R141, R141, R8 ;  /* 0x000000088d8d7220 */ /* 0x000fe20000400000 */
[----:B------:R1:W-:Y:S01]  /*9530*/  @P1 STG.E desc[UR14][R16.64], R71 ;  /* 0x0000004710001986 */ /* 0x0003e2000c10190e */
[----:B------:R-:W-:Y:S01]  /*9540*/  IADD3 R24, P1, R7, R20, RZ ;  /* 0x0000001407187210 */ /* 0x000fe20007f3e0ff */
[-C--:B------:R-:W-:Y:S01]  /*9550*/  FMUL R143, R143, R8.reuse ;  /* 0x000000088f8f7220 */ /* 0x080fe20000400000 */
[----:B------:R-:W-:Y:S01]  /*9560*/  ISETP.GT.AND P0, PT, R10, 0x8, P0 ;  /* 0x000000080a00780c */ /* 0x000fe20000704270 */
[----:B------:R-:W-:Y:S01]  /*9570*/  FMUL R145, R145, R8 ;  /* 0x0000000891917220 */ /* 0x000fe20000400000 */
[----:B------:R2:W-:Y:S01]  /*9580*/  @P4 STG.E desc[UR14][R22.64], R27 ;  /* 0x0000001b16004986 */ /* 0x0005e2000c10190e */
[----:B0-----:R-:W-:Y:S01]  /*9590*/  IADD3 R14, P4, R13, R18, RZ ;  /* 0x000000120d0e7210 */ /* 0x001fe20007f9e0ff */
[----:B------:R-:W-:Y:S01]  /*95a0*/  IMAD.X R25, R6, 0x1, R21, P1 ;  /* 0x0000000106197824 */ /* 0x000fe200008e0615 */
[----:B------:R-:W-:Y:S01]  /*95b0*/  ISETP.GT.AND P1, PT, R11, 0x68, PT ;  /* 0x000000680b00780c */ /* 0x000fe20003f24270 */
[----:B------:R-:W-:Y:S01]  /*95c0*/  FMUL R29, R74, R8 ;  /* 0x000000084a1d7220 */ /* 0x000fe20000400000 */
[----:B------:R-:W-:Y:S01]  /*95d0*/  ISETP.GT.AND P2, PT, R10, 0x8, P2 ;  /* 0x000000080a00780c */ /* 0x000fe20001744270 */
        /* <DEDUP_REMOVED lines=11> */
[----:B------:R-:W-:Y:S01]  /*9690*/  FMUL R149, R149, R8 ;  /* 0x0000000895957220 */ /* 0x000fe20000400000 */
[----:B------:R1:W-:Y:S01]  /*96a0*/  @P2 STG.E desc[UR14][R16.64], R75 ;  /* 0x0000004b10002986 */ /* 0x0003e2000c10190e */
[----:B------:R-:W-:Y:S01]  /*96b0*/  IMAD.X R19, R6, 0x1, R23, P6 ;  /* 0x0000000106137824 */ /* 0x000fe200030e0617 */
[----:B------:R-:W-:Y:S01]  /*96c0*/  IADD3 R20, P2, R7, R24, RZ ;  /* 0x0000001807147210 */ /* 0x000fe20007f5e0ff */
[-C--:B------:R-:W-:Y:S01]  /*96d0*/  FMUL R151, R151, R8.reuse ;  /* 0x0000000897977220 */ /* 0x080fe20000400000 */
[----:B------:R-:W-:Y:S01]  /*96e0*/  ISETP.GT.AND P1, PT, R10, 0x8, P1 ;  /* 0x000000080a00780c */ /* 0x000fe20000f24270 */
[----:B0-----:R-:W-:Y:S01]  /*96f0*/  FMUL R29, R78, R8 ;  /* 0x000000084e1d7220 */ /* 0x001fe20000400000 */
[----:B------:R0:W-:Y:S01]  /*9700*/  @P4 STG.E desc[UR14][R18.64], R27 ;  /* 0x0000001b12004986 */ /* 0x0001e2000c10190e */
[----:B------:R-:W-:Y:S01]  /*9710*/  IADD3 R14, P4, R13, R22, RZ ;  /* 0x000000160d0e7210 */ /* 0x000fe20007f9e0ff */
[----:B------:R-:W-:Y:S01]  /*9720*/  IMAD.X R21, R6, 0x1, R25, P2 ;  /* 0x0000000106157824 */ /* 0x000fe200010e0619 */
[----:B------:R-:W-:-:S02]  /*9730*/  ISETP.GT.AND P2, PT, R11, 0x70, PT ;  /* 0x000000700b00780c */ /* 0x000fc40003f44270 */
[----:B------:R-:W-:Y:S01]  /*9740*/  ISETP.GT.AND P0, PT, R10, 0x8, P0 ;  /* 0x000000080a00780c */ /* 0x000fe20000704270 */
[----:B------:R-:W-:Y:S01]  /*9750*/  IMAD.X R15, R12, 0x1, R23, P4 ;  /* 0x000000010c0f7824 */ /* 0x000fe200020e0617 */
[----:B------:R-:W-:Y:S01]  /*9760*/  @P5 STG.E desc[UR14][R20.64], R77 ;  /* 0x0000004d14005986 */ /* 0x000fe2000c10190e */
[----:B-1----:R-:W-:Y:S02]  /*9770*/  IADD3 R16, P5, R13, R24, RZ ;  /* 0x000000180d107210 */ /* 0x002fe40007fbe0ff */
[----:B------:R-:W-:Y:S01]  /*9780*/  ISETP.GT.AND P4, PT, R10, RZ, P2 ;  /* 0x000000ff0a00720c */ /* 0x000fe20001784270 */
[----:B------:R1:W-:Y:S01]  /*9790*/  @P1 STG.E desc[UR14][R14.64], R29 ;  /* 0x0000001d0e001986 */ /* 0x0003e2000c10190e */
[----:B------:R-:W-:Y:S01]  /*97a0*/  ISETP.GT.AND P1, PT, R11, 0x71, PT ;  /* 0x000000710b00780c */ /* 0x000fe20003f24270 */
[----:B------:R-:W-:Y:S01]  /*97b0*/  IMAD.X R17, R12, 0x1, R25, P5 ;  /* 0x000000010c117824 */ /* 0x000fe200028e0619 */
[----:B------:R-:W-:Y:S01]  /*97c0*/  IADD3 R22, P6, R7, R18, RZ ;  /* 0x0000001207167210 */ /* 0x000fe20007fde0ff */
[----:B0-----:R-:W-:Y:S01]  /*97d0*/  FMUL R27, R80, R8 ;  /* 0x00000008501b7220 */ /* 0x001fe20000400000 */
[----:B------:R-:W-:-:S02]  /*97e0*/  ISETP.GT.AND P5, PT, R10, RZ, P1 ;  /* 0x000000ff0a00720c */ /* 0x000fc40000fa4270 */
[----:B------:R0:W-:Y:S01]  /*97f0*/  @P0 STG.E desc[UR14][R16.64], R79 ;  /* 0x0000004f10000986 */ /* 0x0001e2000c10190e */
[----:B------:R-:W-:Y:S01]  /*9800*/  IMAD.X R23, R6, 0x1, R19, P6 ;  /* 0x0000000106177824 */ /* 0x000fe200030e0613 */
[----:B------:R-:W-:Y:S02]  /*9810*/  IADD3 R24, P0, R7, R20, RZ ;  /* 0x0000001407187210 */ /* 0x000fe40007f1e0ff */
[----:B------:R-:W-:Y:S01]  /*9820*/  ISETP.GT.AND P2, PT, R10, 0x8, P2 ;  /* 0x000000080a00780c */ /* 0x000fe20001744270 */
[----:B-1----:R-:W-:Y:S01]  /*9830*/  FMUL R29, R82, R8 ;  /* 0x00000008521d7220 */ /* 0x002fe20000400000 */
[----:B------:R1:W-:Y:S01]  /*9840*/  @P4 STG.E desc[UR14][R22.64], R27 ;  /* 0x0000001b16004986 */ /* 0x0003e2000c10190e */
[----:B------:R-:W-:Y:S01]  /*9850*/  IADD3 R14, P4, R13, R18, RZ ;  /* 0x000000120d0e7210 */ /* 0x000fe20007f9e0ff */
[----:B------:R-:W-:Y:S01]  /*9860*/  IMAD.X R25, R6, 0x1, R21, P0 ;  /* 0x0000000106197824 */ /* 0x000fe200000e0615 */
[----:B------:R-:W-:Y:S02]  /*9870*/  ISETP.GT.AND P0, PT, R11, 0x78, PT ;  /* 0x000000780b00780c */ /* 0x000fe40003f04270 */
[----:B------:R-:W-:Y:S01]  /*9880*/  ISETP.GT.AND P1, PT, R10, 0x8, P1 ;  /* 0x000000080a00780c */ /* 0x000fe20000f24270 */
[----:B------:R-:W-:Y:S01]  /*9890*/  IMAD.X R15, R12, 0x1, R19, P4 ;  /* 0x000000010c0f7824 */ /* 0x000fe200020e0613 */
[----:B------:R-:W-:Y:S01]  /*98a0*/  @P5 STG.E desc[UR14][R24.64], R81 ;  /* 0x0000005118005986 */ /* 0x000fe2000c10190e */
[----:B0-----:R-:W-:-:S02]  /*98b0*/  IADD3 R16, P5, R13, R20, RZ ;  /* 0x000000140d107210 */ /* 0x001fc40007fbe0ff */
[----:B------:R-:W-:Y:S01]  /*98c0*/  ISETP.GT.AND P4, PT, R10, RZ, P0 ;  /* 0x000000ff0a00720c */ /* 0x000fe20000784270 */
[----:B------:R0:W-:Y:S01]  /*98d0*/  @P2 STG.E desc[UR14][R14.64], R29 ;  /* 0x0000001d0e002986 */ /* 0x0001e2000c10190e */
[----:B------:R-:W-:Y:S01]  /*98e0*/  ISETP.GT.AND P2, PT, R11, 0x79, PT ;  /* 0x000000790b00780c */ /* 0x000fe20003f44270 */
[----:B------:R-:W-:Y:S01]  /*98f0*/  IMAD.X R17, R12, 0x1, R21, P5 ;  /* 0x000000010c117824 */ /* 0x000fe200028e0615 */
[C---:B------:R-:W-:Y:S01]  /*9900*/  IADD3 R18, P6, R7.reuse, R22, RZ ;  /* 0x0000001607127210 */ /* 0x040fe20007fde0ff */
[----:B-1----:R-:W-:Y:S01]  /*9910*/  FMUL R27, R84, R8 ;  /* 0x00000008541b7220 */ /* 0x002fe20000400000 */
[----:B------:R-:W-:Y:S02]  /*9920*/  ISETP.GT.AND P5, PT, R10, RZ, P2 ;  /* 0x000000ff0a00720c */ /* 0x000fe400017a4270 */
[----:B------:R1:W-:Y:S01]  /*9930*/  @P1 STG.E desc[UR14][R16.64], R83 ;  /* 0x0000005310001986 */ /* 0x0003e2000c10190e */
[----:B------:R-:W-:Y:S01]  /*9940*/  IMAD.X R19, R6, 0x1, R23, P6 ;  /* 0x0000000106137824 */ /* 0x000fe200030e0617 */
[----:B------:R-:W-:-:S02]  /*9950*/  IADD3 R20, P1, R7, R24, RZ ;  /* 0x0000001807147210 */ /* 0x000fc40007f3e0ff */
[----:B------:R-:W-:Y:S01]  /*9960*/  ISETP.GT.AND P0, PT, R10, 0x8, P0 ;  /* 0x000000080a00780c */ /* 0x000fe20000704270 */
[----:B0-----:R-:W-:Y:S01]  /*9970*/  FMUL R29, R86, R8 ;  /* 0x00000008561d7220 */ /* 0x001fe20000400000 */
[----:B------:R0:W-:Y:S01]  /*9980*/  @P4 STG.E desc[UR14][R18.64], R27 ;  /* 0x0000001b12004986 */ /* 0x0001e2000c10190e */
[----:B------:R-:W-:Y:S01]  /*9990*/  IADD3 R14, P4, R13, R22, RZ ;  /* 0x000000160d0e7210 */ /* 0x000fe20007f9e0ff */
[----:B------:R-:W-:Y:S01]  /*99a0*/  IMAD.X R21, R6, 0x1, R25, P1 ;  /* 0x0000000106157824 */ /* 0x000fe200008e0619 */
[----:B------:R-:W-:Y:S02]  /*99b0*/  ISETP.GT.AND P1, PT, R11, 0x80, PT ;  /* 0x000000800b00780c */ /* 0x000fe40003f24270 */
[----:B------:R-:W-:Y:S01]  /*99c0*/  ISETP.GT.AND P2, PT, R10, 0x8, P2 ;  /* 0x000000080a00780c */ /* 0x000fe20001744270 */
[----:B------:R-:W-:Y:S01]  /*99d0*/  IMAD.X R15, R12, 0x1, R23, P4 ;  /* 0x000000010c0f7824 */ /* 0x000fe200020e0617 */
[----:B------:R-:W-:Y:S01]  /*99e0*/  @P5 STG.E desc[UR14][R20.64], R85 ;  /* 0x0000005514005986 */ /* 0x000fe2000c10190e */
[----:B-1----:R-:W-:-:S02]  /*99f0*/  IADD3 R16, P5, R13, R24, RZ ;  /* 0x000000180d107210 */ /* 0x002fc40007fbe0ff */
[----:B------:R-:W-:Y:S01]  /*9a00*/  ISETP.GT.AND P4, PT, R10, RZ, P1 ;  /* 0x000000ff0a00720c */ /* 0x000fe20000f84270 */
[----:B------:R1:W-:Y:S01]  /*9a10*/  @P0 STG.E desc[UR14][R14.64], R29 ;  /* 0x0000001d0e000986 */ /* 0x0003e2000c10190e */
[----:B------:R-:W-:Y:S01]  /*9a20*/  ISETP.GT.AND P0, PT, R11, 0x81, PT ;  /* 0x000000810b00780c */ /* 0x000fe20003f04270 */
[----:B------:R-:W-:Y:S01]  /*9a30*/  IMAD.X R17, R12, 0x1, R25, P5 ;  /* 0x000000010c117824 */ /* 0x000fe200028e0619 */
[C---:B------:R-:W-:Y:S01]  /*9a40*/  IADD3 R22, P6, R7.reuse, R18, RZ ;  /* 0x0000001207167210 */ /* 0x040fe20007fde0ff */
[----:B0-----:R-:W-:Y:S01]  /*9a50*/  FMUL R27, R88, R8 ;  /* 0x00000008581b7220 */ /* 0x001fe20000400000 */
[----:B------:R-:W-:Y:S02]  /*9a60*/  ISETP.GT.AND P5, PT, R10, RZ, P0 ;  /* 0x000000ff0a00720c */ /* 0x000fe400007a4270 */
[----:B------:R0:W-:Y:S01]  /*9a70*/  @P2 STG.E desc[UR14][R16.64], R87 ;  /* 0x0000005710002986 */ /* 0x0001e2000c10190e */
[----:B------:R-:W-:Y:S01]  /*9a80*/  IMAD.X R23, R6, 0x1, R19, P6 ;  /* 0x0000000106177824 */ /* 0x000fe200030e0613 */
[----:B------:R-:W-:-:S02]  /*9a90*/  IADD3 R24, P2, R7, R20, RZ ;  /* 0x0000001407187210 */ /* 0x000fc40007f5e0ff */
        /* <DEDUP_REMOVED lines=249> */
[----:B------:R-:W-:-:S02]  /*aa30*/  ISETP.GT.AND P4, PT, R10, RZ, P2 ;  /* 0x000000ff0a00720c */ /* 0x000fc40001784270 */
[----:B0-----:R-:W-:Y:S01]  /*aa40*/  IADD3 R16, P5, R13, R20, RZ ;  /* 0x000000140d107210 */ /* 0x001fe20007fbe0ff */
[----:B------:R0:W-:Y:S01]  /*aa50*/  @P1 STG.E desc[UR14][R14.64], R29 ;  /* 0x0000001d0e001986 */ /* 0x0001e2000c10190e */
[----:B------:R-:W-:Y:S01]  /*aa60*/  IADD3 R18, P6, R7, R22, RZ ;  /* 0x0000001607127210 */ /* 0x000fe20007fde0ff */
[----:B-1----:R-:W-:Y:S01]  /*aa70*/  FMUL R27, R140, R8 ;  /* 0x000000088c1b7220 */ /* 0x002fe20000400000 */
[----:B------:R-:W-:Y:S01]  /*aa80*/  ISETP.GT.AND P1, PT, R11, 0xe9, PT ;  /* 0x000000e90b00780c */ /* 0x000fe20003f24270 */
[----:B------:R-:W-:Y:S01]  /*aa90*/  IMAD.X R17, R12, 0x1, R21, P5 ;  /* 0x000000010c117824 */ /* 0x000fe200028e0615 */
[----:B------:R-:W-:Y:S01]  /*aaa0*/  ISETP.GT.AND P2, PT, R10, 0x8, P2 ;  /* 0x000000080a00780c */ /* 0x000fe20001744270 */
[----:B------:R-:W-:Y:S01]  /*aab0*/  IMAD.X R19, R6, 0x1, R23, P6 ;  /* 0x0000000106137824 */ /* 0x000fe200030e0617 */
[----:B------:R-:W-:Y:S02]  /*aac0*/  ISETP.GT.AND P5, PT, R10, RZ, P1 ;  /* 0x000000ff0a00720c */ /* 0x000fe40000fa4270 */
[----:B------:R1:W-:Y:S01]  /*aad0*/  @P0 STG.E desc[UR14][R16.64], R139 ;  /* 0x0000008b10000986 */ /* 0x0003e2000c10190e */
[----:B------:R-:W-:Y:S01]  /*aae0*/  IADD3 R20, P0, R7, R24, RZ ;  /* 0x0000001807147210 */ /* 0x000fe20007f1e0ff */
[----:B0-----:R-:W-:-:S02]  /*aaf0*/  FMUL R29, R142, R8 ;  /* 0x000000088e1d7220 */ /* 0x001fc40000400000 */
[----:B------:R0:W-:Y:S01]  /*ab00*/  @P4 STG.E desc[UR14][R18.64], R27 ;  /* 0x0000001b12004986 */ /* 0x0001e2000c10190e */
[----:B------:R-:W-:Y:S01]  /*ab10*/  IADD3 R14, P4, R13, R22, RZ ;  /* 0x000000160d0e7210 */ /* 0x000fe20007f9e0ff */
[----:B------:R-:W-:Y:S01]  /*ab20*/  IMAD.X R21, R6, 0x1, R25, P0 ;  /* 0x0000000106157824 */ /* 0x000fe200000e0619 */
[----:B------:R-:W-:Y:S02]  /*ab30*/  ISETP.GT.AND P0, PT, R11, 0xf0, PT ;  /* 0x000000f00b00780c */ /* 0x000fe40003f04270 */
        /* <DEDUP_REMOVED lines=13> */
[----:B------:R-:W-:Y:S02]  /*ac10*/  ISETP.GT.AND P6, PT, R10, 0x8, P0 ;  /* 0x000000080a00780c */ /* 0x000fe400007c4270 */
[----:B------:R-:W-:Y:S01]  /*ac20*/  IADD3 R24, P0, R7, R20, RZ ;  /* 0x0000001407187210 */ /* 0x000fe20007f1e0ff */
[----:B-1----:R-:W-:Y:S01]  /*ac30*/  FMUL R29, R146, R8 ;  /* 0x00000008921d7220 */ /* 0x002fe20000400000 */
[----:B------:R1:W-:Y:S01]  /*ac40*/  @P4 STG.E desc[UR14][R22.64], R27 ;  /* 0x0000001b16004986 */ /* 0x0003e2000c10190e */
[----:B------:R-:W-:Y:S02]  /*ac50*/  IADD3 R14, P1, R13, R18, RZ ;  /* 0x000000120d0e7210 */ /* 0x000fe40007f3e0ff */
[----:B------:R-:W-:Y:S01]  /*ac60*/  IMAD.X R25, R6, 0x1, R21, P0 ;  /* 0x0000000106197824 */ /* 0x000fe200000e0615 */
[----:B------:R-:W-:-:S02]  /*ac70*/  ISETP.GT.AND P0, PT, R11, 0xf8, PT ;  /* 0x000000f80b00780c */ /* 0x000fc40003f04270 */
[----:B0-----:R-:W-:Y:S01]  /*ac80*/  IADD3 R16, P4, R13, R20, RZ ;  /* 0x000000140d107210 */ /* 0x001fe20007f9e0ff */
[C---:B------:R-:W-:Y:S01]  /*ac90*/  IMAD.X R15, R12.reuse, 0x1, R19, P1 ;  /* 0x000000010c0f7824 */ /* 0x040fe200008e0613 */
[----:B------:R0:W-:Y:S01]  /*aca0*/  @P5 STG.E desc[UR14][R24.64], R145 ;  /* 0x0000009118005986 */ /* 0x0001e2000c10190e */
[-C--:B------:R-:W-:Y:S02]  /*acb0*/  IADD3 R18, P5, R7, R22.reuse, RZ ;  /* 0x0000001607127210 */ /* 0x080fe40007fbe0ff */
[----:B------:R-:W-:Y:S01]  /*acc0*/  IMAD.X R17, R12, 0x1, R21, P4 ;  /* 0x000000010c117824 */ /* 0x000fe200020e0615 */
[----:B-1----:R-:W-:Y:S01]  /*acd0*/  IADD3 R22, P4, R13, R22, RZ ;  /* 0x000000160d167210 */ /* 0x002fe20007f9e0ff */
[----:B------:R0:W-:Y:S01]  /*ace0*/  @P6 STG.E desc[UR14][R14.64], R29 ;  /* 0x0000001d0e006986 */ /* 0x0001e2000c10190e */
[----:B------:R-:W-:Y:S01]  /*acf0*/  ISETP.GT.AND P1, PT, R11, 0xf9, PT ;  /* 0x000000f90b00780c */ /* 0x000fe20003f24270 */
[--C-:B------:R-:W-:Y:S01]  /*ad00*/  IMAD.X R19, R6, 0x1, R23.reuse, P5 ;  /* 0x0000000106137824 */ /* 0x100fe200028e0617 */
[----:B------:R-:W-:Y:S01]  /*ad10*/  ISETP.GT.AND P2, PT, R10, 0x8, P2 ;  /* 0x000000080a00780c */ /* 0x000fe20001744270 */
[----:B------:R-:W-:Y:S01]  /*ad20*/  IMAD.X R23, R12, 0x1, R23, P4 ;  /* 0x000000010c177824 */ /* 0x000fe200020e0617 */
[----:B------:R-:W-:Y:S01]  /*ad30*/  ISETP.GT.AND P6, PT, R10, RZ, P0 ;  /* 0x000000ff0a00720c */ /* 0x000fe200007c4270 */
[----:B------:R-:W-:Y:S01]  /*ad40*/  FMUL R11, R148, R8 ;  /* 0x00000008940b7220 */ /* 0x000fe20000400000 */
[----:B------:R-:W-:-:S02]  /*ad50*/  IADD3 R20, P5, R7, R24, RZ ;  /* 0x0000001807147210 */ /* 0x000fc40007fbe0ff */
[C---:B------:R-:W-:Y:S02]  /*ad60*/  ISETP.GT.AND P4, PT, R10.reuse, RZ, P1 ;  /* 0x000000ff0a00720c */ /* 0x040fe40000f84270 */
[----:B------:R-:W-:Y:S01]  /*ad70*/  ISETP.GT.AND P0, PT, R10, 0x8, P0 ;  /* 0x000000080a00780c */ /* 0x000fe20000704270 */
[--C-:B------:R-:W-:Y:S01]  /*ad80*/  IMAD.X R21, R6, 0x1, R25.reuse, P5 ;  /* 0x0000000106157824 */ /* 0x100fe200028e0619 */
[----:B------:R-:W-:Y:S02]  /*ad90*/  ISETP.GT.AND P1, PT, R10, 0x8, P1 ;  /* 0x000000080a00780c */ /* 0x000fe40000f24270 */
[----:B------:R-:W-:Y:S01]  /*ada0*/  IADD3 R6, P5, R13, R24, RZ ;  /* 0x000000180d067210 */ /* 0x000fe20007fbe0ff */
[----:B------:R-:W-:Y:S01]  /*adb0*/  FMUL R13, R150, R8 ;  /* 0x00000008960d7220 */ /* 0x000fe20000400000 */
[----:B------:R0:W-:Y:S03]  /*adc0*/  @P2 STG.E desc[UR14][R16.64], R147 ;  /* 0x0000009310002986 */ /* 0x0001e6000c10190e */
[----:B------:R-:W-:Y:S01]  /*add0*/  IMAD.X R7, R12, 0x1, R25, P5 ;  /* 0x000000010c077824 */ /* 0x000fe200028e0619 */
[----:B------:R0:W-:Y:S04]  /*ade0*/  @P6 STG.E desc[UR14][R18.64], R11 ;  /* 0x0000000b12006986 */ /* 0x0001e8000c10190e */
[----:B------:R0:W-:Y:S04]  /*adf0*/  @P4 STG.E desc[UR14][R20.64], R149 ;  /* 0x0000009514004986 */ /* 0x0001e8000c10190e */
[----:B------:R0:W-:Y:S04]  /*ae00*/  @P0 STG.E desc[UR14][R22.64], R13 ;  /* 0x0000000d16000986 */ /* 0x0001e8000c10190e */
[----:B------:R0:W-:Y:S02]  /*ae10*/  @P1 STG.E desc[UR14][R6.64], R151 ;  /* 0x0000009706001986 */ /* 0x0001e4000c10190e */
.L_x_273:
[----:B------:R-:W-:Y:S05]  /*ae20*/  BSYNC B0 ;  /* 0x0000000000007941 */ /* 0x000fea0003800000 */
.L_x_21:
[----:B------:R-:W-:Y:S01]  /*ae30*/  ULDC UR8, c[0x0][0xc] ;  /* 0x0000030000087ab9 */ /* 0x000fe20000000800 */
[----:B------:R-:W-:Y:S01]  /*ae40*/  ULDC UR9, c[0x0][0x10] ;  /* 0x0000040000097ab9 */ /* 0x000fe20000000800 */
[----:B0--3--:R-:W0:Y:S01]  /*ae50*/  LDC R7, c[0x0][0x14] ;  /* 0x00000500ff077b82 */ /* 0x009e220000000800 */
[----:B------:R-:W-:Y:S01]  /*ae60*/  UIMAD.WIDE.U32 UR8, UR8, UR9, URZ ;  /* 0x00000009080872a5 */ /* 0x000fe2000f8e003f */
[----:B------:R-:W-:Y:S01]  /*ae70*/  PRMT R11, RZ, 0x7610, R11 ;  /* 0x00007610ff0b7816 */ /* 0x000fe2000000000b */
[----:B------:R-:W-:Y:S02]  /*ae80*/  IMAD.MOV.U32 R10, RZ, RZ, -0x1 ;  /* 0xffffffffff0a7424 */ /* 0x000fe400078e00ff */
[----:B------:R-:W-:Y:S02]  /*ae90*/  IMAD.MOV.U32 R6, RZ, RZ, -0x1 ;  /* 0xffffffffff067424 */ /* 0x000fe400078e00ff */
[----:B0-----:R-:W-:-:S04]  /*aea0*/  IMAD.WIDE.U32 R2, R7, UR8, R2 ;  /* 0x0000000807027c25 */ /* 0x001fc8000f8e0002 */
[----:B------:R-:W-:Y:S01]  /*aeb0*/  IMAD R7, R7, UR9, RZ ;  /* 0x0000000907077c24 */ /* 0x000fe2000f8e02ff */
[----:B------:R-:W-:Y:S02]  /*aec0*/  ULDC.64 UR8, c[0x0][0x750] ;  /* 0x0001d40000087ab9 */ /* 0x000fe40000000a00 */
[----:B------:R-:W-:Y:S01]  /*aed0*/  ISETP.GE.U32.AND P0, PT, R2, UR8, PT ;  /* 0x0000000802007c0c */ /* 0x000fe2000bf06070 */
[----:B------:R-:W-:Y:S02]  /*aee0*/  IMAD.IADD R3, R3, 0x1, R7 ;  /* 0x0000000103037824 */ /* 0x000fe400078e0207 */
[----:B------:R-:W-:-:S03]  /*aef0*/  IMAD.MOV.U32 R7, RZ, RZ, -0x1 ;  /* 0xffffffffff077424 */ /* 0x000fc600078e00ff */
[----:B------:R-:W-:-:S13]  /*af00*/  ISETP.GE.U32.AND.EX P0, PT, R3, UR9, PT, P0 ;  /* 0x0000000903007c0c */ /* 0x000fda000bf06100 */
[----:B------:R-:W-:Y:S05]  /*af10*/  @P0 BRA `(.L_x_274) ;  /* 0x0000000400600947 */ /* 0x000fea0003800000 */
[----:B------:R-:W0:Y:S01]  /*af20*/  S2R R20, SR_CTAID.X ;  /* 0x0000000000147919 */ /* 0x000e220000002500 */
[----:B--2---:R-:W2:Y:S01]  /*af30*/  LDC.64 R14, c[0x0][0x728] ;  /* 0x0001ca00ff0e7b82 */ /* 0x004ea20000000a00 */
[----:B------:R-:W-:Y:S01]  /*af40*/  ULDC UR7, c[0x0][0x150] ;  /* 0x0000540000077ab9 */ /* 0x000fe20000000800 */
[----:B------:R-:W-:Y:S01]  /*af50*/  IMAD.MOV.U32 R12, RZ, RZ, R2 ;  /* 0x000000ffff0c7224 */ /* 0x000fe200078e0002 */
[----:B------:R-:W3:Y:S01]  /*af60*/  S2R R22, SR_CTAID.Y ;  /* 0x0000000000167919 */ /* 0x000ee20000002600 */
[----:B------:R-:W-:-:S04]  /*af70*/  IMAD.MOV.U32 R13, RZ, RZ, R3 ;  /* 0x000000ffff0d7224 */ /* 0x000fc800078e0003 */
[----:B------:R-:W1:Y:S08]  /*af80*/  LDC R23, c[0x0][0x144] ;  /* 0x00005100ff177b82 */ /* 0x000e700000000800 */
[----:B------:R-:W1:Y:S08]  /*af90*/  LDC R16, c[0x0][0x730] ;  /* 0x0001cc00ff107b82 */ /* 0x000e700000000800 */
[----:B------:R-:W1:Y:S01]  /*afa0*/  LDC.64 R18, c[0x0][0x720] ;  /* 0x0001c800ff127b82 */ /* 0x000e620000000a00 */
[----:B--2---:R-:W-:-:S04]  /*afb0*/  ISETP.NE.U32.AND P0, PT, R14, RZ, PT ;  /* 0x000000ff0e00720c */ /* 0x004fc80003f05070 */
[----:B------:R-:W-:Y:S02]  /*afc0*/  ISETP.NE.AND.EX P0, PT, R15, RZ, PT, P0 ;  /* 0x000000ff0f00720c */ /* 0x000fe40003f05300 */
[----:B0-----:R-:W-:-:S05]  /*afd0*/  I2FP.F32.U32 R6, R20 ;  /* 0x0000001400067245 */ /* 0x001fca0000201000 */
[----:B------:R-:W-:-:S04]  /*afe0*/  FMUL R6, R6, UR7 ;  /* 0x0000000706067c20 */ /* 0x000fc80008400000 */
[----:B------:R0:W2:Y:S02]  /*aff0*/  F2I.U32.TRUNC.NTZ R21, R6 ;  /* 0x0000000600157305 */ /* 0x0000a4000020f000 */
[----:B---3--:R-:W-:Y:S05]  /*b000*/  @!P0 BRA `(.L_x_275) ;  /* 0x0000000000288947 */ /* 0x008fea0003800000 */
[----:B------:R-:W3:Y:S02]  /*b010*/  LDC R7, c[0x0][0x734] ;  /* 0x0001cd00ff077b82 */ /* 0x000ee40000000800 */
[----:B---3--:R-:W-:-:S05]  /*b020*/  IADD3 R13, P0, R2, R7, RZ ;  /* 0x00000007020d7210 */ /* 0x008fca0007f1e0ff */
[----:B------:R-:W-:-:S04]  /*b030*/  IMAD.X R17, RZ, RZ, R3, P0 ;  /* 0x000000ffff117224 */ /* 0x000fc800000e0603 */
[----:B0-----:R-:W-:-:S04]  /*b040*/  IMAD.WIDE.U32 R6, R17, R14, RZ ;  /* 0x0000000e11067225 */ /* 0x001fc800078e00ff */
[----:B------:R-:W-:-:S04]  /*b050*/  IMAD.WIDE.U32 R10, P0, R13, R15, R6 ;  /* 0x0000000f0d0a7225 */ /* 0x000fc80007800006 */
[----:B------:R-:W-:-:S04]  /*b060*/  IMAD.WIDE.U32 R6, R13, R14, RZ ;  /* 0x0000000e0d067225 */ /* 0x000fc800078e00ff */
[----:B------:R-:W-:Y:S01]  /*b070*/  IMAD.X R13, RZ, RZ, RZ, P0 ;  /* 0x000000ffff0d7224 */ /* 0x000fe200000e06ff */
[----:B------:R-:W-:Y:S01]  /*b080*/  IADD3 RZ, P0, R7, R10, RZ ;  /* 0x0000000a07ff7210 */ /* 0x000fe20007f1e0ff */
[----:B------:R-:W-:-:S04]  /*b090*/  IMAD.MOV.U32 R12, RZ, RZ, R11 ;  /* 0x000000ffff0c7224 */ /* 0x000fc800078e000b */
[----:B------:R-:W-:-:S08]  /*b0a0*/  IMAD.WIDE.U32.X R12, R17, R15, R12, P0 ;  /* 0x0000000f110c7225 */ /* 0x000fd000000e040c */
.L_x_275:
[----:B----4-:R-:W3:Y:S01]  /*b0b0*/  LDC.64 R28, c[0x0][0x740] ;  /* 0x0001d000ff1c7b82 */ /* 0x010ee20000000a00 */
[-C--:B-1----:R-:W-:Y:S01]  /*b0c0*/  SHF.R.U64 R17, R12, R16.reuse, R13 ;  /* 0x000000100c117219 */ /* 0x082fe2000000120d */
[----:B--2---:R-:W-:Y:S01]  /*b0d0*/  IMAD.MOV R21, RZ, RZ, -R21 ;  /* 0x000000ffff157224 */ /* 0x004fe200078e0a15 */
[----:B0-----:R-:W-:Y:S01]  /*b0e0*/  SHF.R.U32.HI R6, RZ, R16, R13 ;  /* 0x00000010ff067219 */ /* 0x001fe2000001160d */
[----:B------:R-:W-:Y:S01]  /*b0f0*/  ULDC UR7, c[0x0][0x154] ;  /* 0x0000550000077ab9 */ /* 0x000fe20000000800 */
[----:B------:R-:W-:Y:S01]  /*b100*/  IADD3 R11, P0, RZ, -R17, RZ ;  /* 0x80000011ff0b7210 */ /* 0x000fe20007f1e0ff */
[----:B------:R-:W-:Y:S02]  /*b110*/  IMAD R23, R23, R21, R20 ;  /* 0x0000001517177224 */ /* 0x000fe400078e0214 */
[----:B------:R-:W0:Y:S01]  /*b120*/  LDC R12, c[0x0][0x718] ;  /* 0x0001c600ff0c7b82 */ /* 0x000e220000000800 */
[----:B------:R-:W-:Y:S02]  /*b130*/  IMAD.MOV.U32 R13, RZ, RZ, 0x1 ;  /* 0x00000001ff0d7424 */ /* 0x000fe400078e00ff */
[----:B------:R-:W-:-:S04]  /*b140*/  IMAD.X R7, RZ, RZ, ~R6, P0 ;  /* 0x000000ffff077224 */ /* 0x000fc800000e0e06 */
[-C--:B------:R-:W-:Y:S01]  /*b150*/  IMAD R10, R7, R18.reuse, RZ ;  /* 0x00000012070a7224 */ /* 0x080fe200078e02ff */
[----:B------:R-:W1:Y:S01]  /*b160*/  LDC R24, c[0x0][0x708] ;  /* 0x0001c200ff187b82 */ /* 0x000e620000000800 */
[----:B------:R-:W-:-:S04]  /*b170*/  IMAD.WIDE.U32 R6, R11, R18, R2 ;  /* 0x000000120b067225 */ /* 0x000fc800078e0002 */
[----:B------:R-:W-:Y:S01]  /*b180*/  IMAD R11, R11, R19, R10 ;  /* 0x000000130b0b7224 */ /* 0x000fe200078e020a */
[----:B------:R-:W-:Y:S02]  /*b190*/  I2FP.F32.U32 R10, R22 ;  /* 0x00000016000a7245 */ /* 0x000fe40000201000 */
[----:B------:R-:W2:Y:S01]  /*b1a0*/  LDC R26, c[0x0][0x758] ;  /* 0x0001d600ff1a7b82 */ /* 0x000ea20000000800 */
[----:B------:R-:W-:Y:S01]  /*b1b0*/  IMAD.IADD R7, R7, 0x1, R11 ;  /* 0x0000000107077824 */ /* 0x000fe200078e020b */
[----:B---3--:R-:W-:Y:S01]  /*b1c0*/  ISETP.NE.U32.AND P0, PT, R28, RZ, PT ;  /* 0x000000ff1c00720c */ /* 0x008fe20003f05070 */
[----:B------:R-:W-:Y:S01]  /*b1d0*/  FMUL R10, R10, UR7 ;  /* 0x000000070a0a7c20 */ /* 0x000fe20008400000 */
[----:B------:R-:W-:Y:S02]  /*b1e0*/  IMAD.MOV.U32 R11, RZ, RZ, -0x1 ;  /* 0xffffffffff0b7424 */ /* 0x000fe400078e00ff */
[----:B------:R-:W-:Y:S01]  /*b1f0*/  ISETP.NE.AND.EX P0, PT, R29, RZ, PT, P0 ;  /* 0x000000ff1d00720c */ /* 0x000fe20003f05300 */
[----:B------:R3:W4:Y:S01]  /*b200*/  F2I.U32.TRUNC.NTZ R19, R10 ;  /* 0x0000000a00137305 */ /* 0x000722000020f000 */
[----:B------:R-:W3:Y:S01]  /*b210*/  LDC R21, c[0x0][0x148] ;  /* 0x00005200ff157b82 */ /* 0x000ee20000000800 */
[----:B0-----:R-:W-:-:S02]  /*b220*/  SHF.R.U64 R16, R6, R12, R7 ;  /* 0x0000000c06107219 */ /* 0x001fc40000001207 */
[----:B------:R-:W-:-:S05]  /*b230*/  SHF.R.U32.HI R7, RZ, R12, R7 ;  /* 0x0000000cff077219 */ /* 0x000fca0000011607 */
[----:B------:R-:W0:Y:S01]  /*b240*/  LDC R20, c[0x0][0x700] ;  /* 0x0001c000ff147b82 */ /* 0x000e220000000800 */
[-CC-:B-1----:R-:W-:Y:S02]  /*b250*/  SHF.R.U64 R14, R16, R24.reuse, R7.reuse ;  /* 0x00000018100e7219 */ /* 0x182fe40000001207 */
[----:B------:R-:W-:-:S05]  /*b260*/  SHF.R.U32.HI R7, RZ, R24, R7 ;  /* 0x00000018ff077219 */ /* 0x000fca0000011607 */
[----:B------:R-:W1:Y:S01]  /*b270*/  LDC R27, c[0x0][0x748] ;  /* 0x0001d200ff1b7b82 */ /* 0x000e620000000800 */
[-CC-:B--2---:R-:W-:Y:S02]  /*b280*/  SHF.R.U64 R18, R14, R26.reuse, R7.reuse ;  /* 0x0000001a0e127219 */ /* 0x184fe40000001207 */
[-C--:B------:R-:W-:Y:S02]  /*b290*/  SHF.L.U32 R11, R11, R26.reuse, RZ ;  /* 0x0000001a0b0b7219 */ /* 0x080fe400000006ff */
[-C--:B------:R-:W-:Y:S01]  /*b2a0*/  SHF.R.U32.HI R7, RZ, R26.reuse, R7 ;  /* 0x0000001aff077219 */ /* 0x080fe20000011607 */
[----:B------:R-:W-:Y:S01]  /*b2b0*/  IMAD.MOV.U32 R6, RZ, RZ, R18 ;  /* 0x000000ffff067224 */ /* 0x000fe200078e0012 */
[----:B------:R-:W-:Y:S01]  /*b2c0*/  SHF.L.U32 R26, R13, R26, RZ ;  /* 0x0000001a0d1a7219 */ /* 0x000fe200000006ff */
[----:B------:R-:W2:Y:S01]  /*b2d0*/  LDC R30, c[0x0][0x738] ;  /* 0x0001ce00ff1e7b82 */ /* 0x000ea20000000800 */
[----:B------:R-:W-:-:S07]  /*b2e0*/  LOP3.LUT R25, RZ, R11, RZ, 0x33, !PT ;  /* 0x0000000bff197212 */ /* 0x000fce00078e33ff */
[----:B------:R-:W0:Y:S01]  /*b2f0*/  LDC R31, c[0x0][0x710] ;  /* 0x0001c400ff1f7b82 */ /* 0x000e220000000800 */
[----:B----4-:R-:W-:Y:S05]  /*b300*/  @!P0 BRA `(.L_x_276) ;  /* 0x0000000000288947 */ /* 0x010fea0003800000 */
[----:B------:R-:W4:Y:S02]  /*b310*/  LDC R13, c[0x0][0x74c] ;  /* 0x0001d300ff0d7b82 */ /* 0x000f240000000800 */
[----:B----4-:R-:W-:-:S05]  /*b320*/  IADD3 R13, P0, R18, R13, RZ ;  /* 0x0000000d120d7210 */ /* 0x010fca0007f1e0ff */
[----:B------:R-:W-:-:S04]  /*b330*/  IMAD.X R15, RZ, RZ, R7, P0 ;  /* 0x000000ffff0f7224 */ /* 0x000fc800000e0607 */
[----:B------:R-:W-:-:S04]  /*b340*/  IMAD.WIDE.U32 R6, R15, R28, RZ ;  /* 0x0000001c0f067225 */ /* 0x000fc800078e00ff */
[----:B---3--:R-:W-:-:S04]  /*b350*/  IMAD.WIDE.U32 R10, P0, R13, R29, R6 ;  /* 0x0000001d0d0a7225 */ /* 0x008fc80007800006 */
[----:B------:R-:W-:-:S04]  /*b360*/  IMAD.WIDE.U32 R6, R13, R28, RZ ;  /* 0x0000001c0d067225 */ /* 0x000fc800078e00ff */
[----:B------:R-:W-:Y:S01]  /*b370*/  IMAD.X R13, RZ, RZ, RZ, P0 ;  /* 0x000000ffff0d7224 */ /* 0x000fe200000e06ff */
[----:B------:R-:W-:Y:S01]  /*b380*/  IADD3 RZ, P0, R7, R10, RZ ;  /* 0x0000000a07ff7210 */ /* 0x000fe20007f1e0ff */
[----:B------:R-:W-:-:S04]  /*b390*/  IMAD.MOV.U32 R12, RZ, RZ, R11 ;  /* 0x000000ffff0c7224 */ /* 0x000fc800078e000b */
[----:B------:R-:W-:-:S08]  /*b3a0*/  IMAD.WIDE.U32.X R6, R15, R29, R12, P0 ;  /* 0x0000001d0f067225 */ /* 0x000fd000000e040c */
.L_x_276:
[----:B-1----:R-:W-:Y:S01]  /*b3b0*/  SHF.R.U64 R6, R6, R27, R7 ;  /* 0x0000001b06067219 */ /* 0x002fe20000001207 */
[----:B0-----:R-:W-:Y:S01]  /*b3c0*/  VIADD R13, R20, 0xffffffff ;  /* 0xffffffff140d7836 */ /* 0x001fe20000000000 */
[----:B------:R-:W-:Y:S01]  /*b3d0*/  LOP3.LUT R11, R14, R25, RZ, 0xc0, !PT ;  /* 0x000000190e0b7212 */ /* 0x000fe200078ec0ff */
[----:B------:R-:W-:Y:S02]  /*b3e0*/  IMAD.MOV R19, RZ, RZ, -R19 ;  /* 0x000000ffff137224 */ /* 0x000fe400078e0a13 */
[----:B------:R-:W-:Y:S01]  /*b3f0*/  IMAD.MOV R7, RZ, RZ, -R6 ;  /* 0x000000ffff077224 */ /* 0x000fe200078e0a06 */
[----:B------:R-:W-:Y:S01]  /*b400*/  LOP3.LUT R13, R16, R13, RZ, 0xc0, !PT ;  /* 0x0000000d100d7212 */ /* 0x000fe200078ec0ff */
[----:B---3--:R-:W-:Y:S02]  /*b410*/  IMAD R10, R26, R6, R11 ;  /* 0x000000061a0a7224 */ /* 0x008fe400078e020b */
[----:B------:R-:W-:Y:S02]  /*b420*/  @P3 IMAD R23, R21, R19, R22 ;  /* 0x0000001315173224 */ /* 0x000fe400078e0216 */
[----:B--2---:R-:W-:-:S02]  /*b430*/  IMAD R6, R7, R30, R18 ;  /* 0x0000001e07067224 */ /* 0x004fc400078e0212 */
[----:B------:R-:W-:Y:S02]  /*b440*/  IMAD R10, R10, R31, R23 ;  /* 0x0000001f0a0a7224 */ /* 0x000fe400078e0217 */
[----:B------:R-:W-:Y:S02]  /*b450*/  IMAD R13, R6, R20, R13 ;  /* 0x00000014060d7224 */ /* 0x000fe400078e020d */
[----:B------:R-:W-:Y:S02]  /*b460*/  IMAD.MOV.U32 R11, RZ, RZ, 0x1 ;  /* 0x00000001ff0b7424 */ /* 0x000fe400078e00ff */
[----:B------:R-:W-:Y:S01]  /*b470*/  IMAD.MOV.U32 R6, RZ, RZ, R17 ;  /* 0x000000ffff067224 */ /* 0x000fe200078e0011 */
[----:B------:R-:W-:Y:S02]  /*b480*/  SEL R7, R13, R10, !P3 ;  /* 0x0000000a0d077207 */ /* 0x000fe40005800000 */
[----:B------:R-:W-:-:S07]  /*b490*/  SEL R10, R10, R13, !P3 ;  /* 0x0000000d0a0a7207 */ /* 0x000fce0005800000 */
.L_x_274:
[----:B------:R-:W-:-:S13]  /*b4a0*/  LOP3.LUT P0, RZ, R11, 0xff, RZ, 0xc0, !PT ;  /* 0x000000ff0bff7812 */ /* 0x000fda000780c0ff */
[----:B------:R-:W-:Y:S05]  /*b4b0*/  @P0 BRA `(.L_x_277) ;  /* 0xffffff5800940947 */ /* 0x000fea000383ffff */
[----:B------:R-:W-:Y:S05]  /*b4c0*/  EXIT ;  /* 0x000000000000794d */ /* 0x000fea0003800000 */
.L_x_3:
[----:B0-----:R-:W-:Y:S01]  /*b4d0*/  ULDC.64 UR4, c[0x0][0x750] ;  /* 0x0001d40000047ab9 */ /* 0x001fe20000000a00 */
        /* <DEDUP_REMOVED lines=25> */
.L_x_279:
[-CC-:B------:R-:W-:Y:S01]  /*b670*/  SHF.R.U64 R16, R16, R10.reuse, R17.reuse ;  /* 0x0000000a10107219 */ /* 0x180fe20000001211 */
[----:B------:R-:W0:Y:S01]  /*b680*/  LDC R14, c[0x0][0x718] ;  /* 0x0001c600ff0e7b82 */ /* 0x000e220000000800 */
[----:B------:R-:W-:Y:S01]  /*b690*/  SHF.R.U32.HI R5, RZ, R10, R17 ;  /* 0x0000000aff057219 */ /* 0x000fe20000011611 */
[----:B------:R-:W-:Y:S01]  /*b6a0*/  ULDC UR4, c[0x0][0x150] ;  /* 0x0000540000047ab9 */ /* 0x000fe20000000800 */
[----:B------:R-:W-:Y:S02]  /*b6b0*/  IADD3 R7, P0, RZ, -R16, RZ ;  /* 0x80000010ff077210 */ /* 0x000fe40007f1e0ff */
[----:B------:R-:W-:-:S03]  /*b6c0*/  I2FP.F32.U32 R9, R8 ;  /* 0x0000000800097245 */ /* 0x000fc60000201000 */
[----:B------:R-:W1:Y:S01]  /*b6d0*/  LDC.64 R28, c[0x0][0x740] ;  /* 0x0001d000ff1c7b82 */ /* 0x000e620000000a00 */
        /* <DEDUP_REMOVED lines=9> */
[----:B------:R-:W4:Y:S04]  /*b770*/  LDC R20, c[0x0][0x708] ;  /* 0x0001c200ff147b82 */ /* 0x000f280000000800 */
[----:B0-----:R-:W-:Y:S02]  /*b780*/  SHF.R.U64 R10, R12, R14, R5 ;  /* 0x0000000e0c0a7219 */ /* 0x001fe40000001205 */
[----:B------:R-:W-:Y:S02]  /*b790*/  I2FP.F32.U32 R12, R11 ;  /* 0x0000000b000c7245 */ /* 0x000fe40000201000 */
[----:B------:R-:W0:Y:S01]  /*b7a0*/  LDC R26, c[0x0][0x758] ;  /* 0x0001d600ff1a7b82 */ /* 0x000e220000000800 */
[----:B-1----:R-:W-:Y:S01]  /*b7b0*/  ISETP.NE.U32.AND P0, PT, R28, RZ, PT ;  /* 0x000000ff1c00720c */ /* 0x002fe20003f05070 */
[----:B---3--:R-:W-:-:S02]  /*b7c0*/  IMAD.MOV R7, RZ, RZ, -R9 ;  /* 0x000000ffff077224 */ /* 0x008fc400078e0a09 */
[----:B------:R-:W-:Y:S01]  /*b7d0*/  FMUL R12, R12, UR4 ;  /* 0x000000040c0c7c20 */ /* 0x000fe20008400000 */
[----:B------:R-:W-:Y:S01]  /*b7e0*/  SHF.R.U32.HI R5, RZ, R14, R5 ;  /* 0x0000000eff057219 */ /* 0x000fe20000011605 */
[----:B------:R-:W-:Y:S01]  /*b7f0*/  IMAD.MOV.U32 R9, RZ, RZ, -0x1 ;  /* 0xffffffffff097424 */ /* 0x000fe200078e00ff */
[----:B------:R-:W-:Y:S01]  /*b800*/  ISETP.NE.AND.EX P0, PT, R29, RZ, PT, P0 ;  /* 0x000000ff1d00720c */ /* 0x000fe20003f05300 */
[----:B------:R1:W3:Y:S01]  /*b810*/  F2I.U32.TRUNC.NTZ R17, R12 ;  /* 0x0000000c00117305 */ /* 0x0002e2000020f000 */
[----:B------:R-:W1:Y:S01]  /*b820*/  LDC R22, c[0x0][0x148] ;  /* 0x00005200ff167b82 */ /* 0x000e620000000800 */
[----:B--2---:R-:W-:Y:S02]  /*b830*/  IMAD R24, R15, R7, R8 ;  /* 0x000000070f187224 */ /* 0x004fe400078e0208 */
[----:B------:R-:W-:-:S05]  /*b840*/  IMAD.MOV.U32 R7, RZ, RZ, 0x1 ;  /* 0x00000001ff077424 */ /* 0x000fca00078e00ff */
[----:B------:R-:W2:Y:S01]  /*b850*/  LDC R19, c[0x0][0x700] ;  /* 0x0001c000ff137b82 */ /* 0x000ea20000000800 */
[-CC-:B----4-:R-:W-:Y:S02]  /*b860*/  SHF.R.U64 R18, R10, R20.reuse, R5.reuse ;  /* 0x000000140a127219 */ /* 0x190fe40000001205 */
[----:B------:R-:W-:-:S05]  /*b870*/  SHF.R.U32.HI R5, RZ, R20, R5 ;  /* 0x00000014ff057219 */ /* 0x000fca0000011605 */
[----:B------:R-:W4:Y:S01]  /*b880*/  LDC R21, c[0x0][0x748] ;  /* 0x0001d200ff157b82 */ /* 0x000f220000000800 */
[-C--:B0-----:R-:W-:Y:S02]  /*b890*/  SHF.L.U32 R8, R9, R26.reuse, RZ ;  /* 0x0000001a09087219 */ /* 0x081fe400000006ff */
[-CC-:B------:R-:W-:Y:S02]  /*b8a0*/  SHF.R.U64 R20, R18, R26.reuse, R5.reuse ;  /* 0x0000001a12147219 */ /* 0x180fe40000001205 */
[----:B------:R-:W-:Y:S02]  /*b8b0*/  SHF.R.U32.HI R9, RZ, R26, R5 ;  /* 0x0000001aff097219 */ /* 0x000fe40000011605 */
[----:B------:R-:W-:Y:S01]  /*b8c0*/  LOP3.LUT R25, RZ, R8, RZ, 0x33, !PT ;  /* 0x00000008ff197212 */ /* 0x000fe200078e33ff */
[----:B------:R-:W0:Y:S01]  /*b8d0*/  LDC R23, c[0x0][0x738] ;  /* 0x0001ce00ff177b82 */ /* 0x000e220000000800 */
[----:B------:R-:W-:Y:S01]  /*b8e0*/  SHF.L.U32 R26, R7, R26, RZ ;  /* 0x0000001a071a7219 */ /* 0x000fe200000006ff */
[----:B------:R-:W-:-:S06]  /*b8f0*/  IMAD.MOV.U32 R8, RZ, RZ, R20 ;  /* 0x000000ffff087224 */ /* 0x000fcc00078e0014 */
[----:B------:R-:W0:Y:S01]  /*b900*/  LDC R27, c[0x0][0x710] ;  /* 0x0001c400ff1b7b82 */ /* 0x000e220000000800 */
[----:B-1-3--:R-:W-:Y:S05]  /*b910*/  @!P0 BRA `(.L_x_280) ;  /* 0x0000000000288947 */ /* 0x00afea0003800000 */
[----:B------:R-:W1:Y:S02]  /*b920*/  LDC R5, c[0x0][0x74c] ;  /* 0x0001d300ff057b82 */ /* 0x000e640000000800 */
[----:B-1----:R-:W-:-:S05]  /*b930*/  IADD3 R5, P0, R20, R5, RZ ;  /* 0x0000000514057210 */ /* 0x002fca0007f1e0ff */
        /* <DEDUP_REMOVED lines=8> */
.L_x_280:
[----:B----4-:R-:W-:Y:S01]  /*b9c0*/  SHF.R.U64 R8, R8, R21, R9 ;  /* 0x0000001508087219 */ /* 0x010fe20000001209 */
[----:B--2---:R-:W-:Y:S01]  /*b9d0*/  VIADD R13, R19, 0xffffffff ;  /* 0xffffffff130d7836 */ /* 0x004fe20000000000 */
[----:B------:R-:W-:Y:S01]  /*b9e0*/  LOP3.LUT R5, R18, R25, RZ, 0xc0, !PT ;  /* 0x0000001912057212 */ /* 0x000fe200078ec0ff */
[----:B------:R-:W-:Y:S02]  /*b9f0*/  IMAD.MOV R17, RZ, RZ, -R17 ;  /* 0x000000ffff117224 */ /* 0x000fe400078e0a11 */
[----:B------:R-:W-:Y:S02]  /*ba00*/  IMAD.MOV R9, RZ, RZ, -R8 ;  /* 0x000000ffff097224 */ /* 0x000fe400078e0a08 */
[----:B------:R-:W-:Y:S01]  /*ba10*/  IMAD R7, R26, R8, R5 ;  /* 0x000000081a077224 */ /* 0x000fe200078e0205 */
[----:B------:R-:W-:Y:S01]  /*ba20*/  LOP3.LUT R8, R10, R13, RZ, 0xc0, !PT ;  /* 0x0000000d0a087212 */ /* 0x000fe200078ec0ff */
[----:B------:R-:W-:Y:S02]  /*ba30*/  @P3 IMAD R24, R22, R17, R11 ;  /* 0x0000001116183224 */ /* 0x000fe400078e020b */
[----:B0-----:R-:W-:-:S02]  /*ba40*/  IMAD R5, R9, R23, R20 ;  /* 0x0000001709057224 */ /* 0x001fc400078e0214 */
[----:B------:R-:W-:Y:S02]  /*ba50*/  IMAD R7, R7, R27, R24 ;  /* 0x0000001b07077224 */ /* 0x000fe400078e0218 */
[----:B------:R-:W-:Y:S02]  /*ba60*/  IMAD R8, R5, R19, R8 ;  /* 0x0000001305087224 */ /* 0x000fe400078e0208 */
[----:B------:R-:W-:Y:S02]  /*ba70*/  IMAD.MOV.U32 R9, RZ, RZ, 0x1 ;  /* 0x00000001ff097424 */ /* 0x000fe400078e00ff */
[----:B------:R-:W-:Y:S01]  /*ba80*/  IMAD.MOV.U32 R10, RZ, RZ, R16 ;  /* 0x000000ffff0a7224 */ /* 0x000fe200078e0010 */
[----:B------:R-:W-:Y:S02]  /*ba90*/  SEL R15, R8, R7, !P3 ;  /* 0x00000007080f7207 */ /* 0x000fe40005800000 */
[----:B------:R-:W-:Y:S02]  /*baa0*/  PRMT R5, R9, 0x7610, R5 ;  /* 0x0000761009057816 */ /* 0x000fe40000000005 */
[----:B------:R-:W-:-:S07]  /*bab0*/  SEL R7, R7, R8, !P3 ;  /* 0x0000000807077207 */ /* 0x000fce0005800000 */
.L_x_278:
[----:B------:R-:W-:-:S08]  /*bac0*/  NOP ;  /* 0x0000000000007918 */ /* 0x000fd00000000000 */
[----:B------:R-:W0:-:S00]  /*bad0*/  USETMAXREG.DEALLOC.CTAPOOL 0x28 ;  /* 0x00000028000079c8 */ /* 0x000e0000080e0500 */
[----:B0-----:R-:W-:-:S13]  /*bae0*/  ISETP.NE.AND P0, PT, R6, RZ, PT ;  /* 0x000000ff0600720c */ /* 0x001fda0003f05270 */
[----:B------:R-:W-:Y:S05]  /*baf0*/  @P0 EXIT ;  /* 0x000000000000094d */ /* 0x000fea0003800000 */
[----:B------:R-:W-:Y:S01]  /*bb00*/  LOP3.LUT P0, RZ, R5, 0xff, RZ, 0xc0, !PT ;  /* 0x000000ff05ff7812 */ /* 0x000fe2000780c0ff */
[----:B------:R-:W-:Y:S02]  /*bb10*/  IMAD.MOV.U32 R12, RZ, RZ, 0x1 ;  /* 0x00000001ff0c7424 */ /* 0x000fe400078e00ff */
[----:B------:R-:W-:-:S10]  /*bb20*/  IMAD.MOV.U32 R5, RZ, RZ, RZ ;  /* 0x000000ffff057224 */ /* 0x000fd400078e00ff */
[----:B------:R-:W-:Y:S05]  /*bb30*/  @!P0 BRA `(.L_x_281) ;  /* 0x0000000c00848947 */ /* 0x000fea0003800000 */
[----:B------:R-:W0:Y:S01]  /*bb40*/  LDC R5, c[0x0][0x28c] ;  /* 0x0000a300ff057b82 */ /* 0x000e220000000800 */
[----:B------:R-:W-:Y:S01]  /*bb50*/  ULDC UR5, c[0x0][0x758] ;  /* 0x0001d60000057ab9 */ /* 0x000fe20000000800 */
[----:B------:R-:W-:Y:S01]  /*bb60*/  UMOV UR7, 0xffffffff ;  /* 0xffffffff00077882 */ /* 0x000fe20000000000 */
[----:B------:R-:W-:Y:S01]  /*bb70*/  ULDC UR6, c[0x0][0xc] ;  /* 0x0000030000067ab9 */ /* 0x000fe20000000800 */
[----:B------:R-:W-:Y:S01]  /*bb80*/  USHF.L.U32 UR9, UR7, UR5, URZ ;  /* 0x0000000507097299 */ /* 0x000fe2000800063f */
[C---:B------:R-:W-:Y:S01]  /*bb90*/  LOP3.LUT P4, RZ, R0.reuse, 0x7f, RZ, 0xc0, !PT ;  /* 0x0000007f00ff7812 */ /* 0x040fe2000788c0ff */
[----:B------:R-:W-:Y:S01]  /*bba0*/  UMOV UR8, 0x1 ;  /* 0x0000000100087882 */ /* 0x000fe20000000000 */
[----:B------:R-:W-:Y:S01]  /*bbb0*/  ULDC UR7, c[0x0][0x10] ;  /* 0x0000040000077ab9 */ /* 0x000fe20000000800 */
[----:B------:R-:W-:Y:S01]  /*bbc0*/  LOP3.LUT P0, RZ, R0, 0x1f, RZ, 0xc0, !PT ;  /* 0x0000001f00ff7812 */ /* 0x000fe2000780c0ff */
[----:B------:R-:W-:Y:S01]  /*bbd0*/  UIMAD.WIDE.U32 UR6, UR6, UR7, URZ ;  /* 0x00000007060672a5 */ /* 0x000fe2000f8e003f */
[----:B------:R-:W-:Y:S01]  /*bbe0*/  BSSY B0, `(.L_x_281) ;  /* 0x00000d6000007945 */ /* 0x000fe20003800000 */
[----:B------:R-:W-:Y:S01]  /*bbf0*/  USHF.L.U32 UR5, UR8, UR5, URZ ;  /* 0x0000000508057299 */ /* 0x000fe2000800063f */
[----:B------:R-:W-:Y:S01]  /*bc00*/  IMAD.MOV.U32 R14, RZ, RZ, 0x1 ;  /* 0x00000001ff0e7424 */ /* 0x000fe200078e00ff */
[----:B------:R-:W-:Y:S01]  /*bc10*/  LOP3.LUT R17, R4, 0x2, RZ, 0xfc, !PT ;  /* 0x0000000204117812 */ /* 0x000fe200078efcff */
[----:B------:R-:W-:Y:S01]  /*bc20*/  ULDC UR8, c[0x0][0x14] ;  /* 0x0000050000087ab9 */ /* 0x000fe20000000800 */
[----:B------:R-:W-:Y:S01]  /*bc30*/  PLOP3.LUT P0, PT, P0, P4, PT, 0x8a, 0x0 ;  /* 0x000000000000781c */ /* 0x000fe20000709172 */
[----:B------:R-:W-:Y:S01]  /*bc40*/  UIMAD.WIDE.U32 UR40, UR6, UR8, URZ ;  /* 0x00000008062872a5 */ /* 0x000fe2000f8e003f */
[----:B------:R-:W-:Y:S01]  /*bc50*/  IMAD.MOV.U32 R12, RZ, RZ, 0x1 ;  /* 0x00000001ff0c7424 */ /* 0x000fe200078e00ff */
[----:B------:R-:W-:Y:S01]  /*bc60*/  UIMAD UR7, UR7, UR8, URZ ;  /* 0x00000008070772a4 */ /* 0x000fe2000f8e023f */
[----:B------:R-:W-:Y:S01]  /*bc70*/  ULDC UR4, c[0x0][0x700] ;  /* 0x0001c00000047ab9 */ /* 0x000fe20000000800 */
[----:B------:R-:W-:-:S02]  /*bc80*/  ULOP3.LUT UR6, URZ, UR9, URZ, 0x33, !UPT ;  /* 0x000000093f067292 */ /* 0x000fc4000f8e333f */
[----:B------:R-:W-:Y:S01]  /*bc90*/  UIADD3 UR4, UR4, -0x1, URZ ;  /* 0xffffffff04047890 */ /* 0x000fe2000fffe03f */
[----:B0-----:R-:W-:Y:S01]  /*bca0*/  VIADD R5, R5, 0x7f ;  /* 0x0000007f05057836 */ /* 0x001fe20000000000 */
[----:B------:R-:W-:Y:S01]  /*bcb0*/  UIADD3 UR7, UR41, UR7, URZ ;  /* 0x0000000729077290 */ /* 0x000fe2000fffe03f */
[----:B------:R-:W-:-:S03]  /*bcc0*/  ULDC.64 UR42, c[0x0][0x198] ;  /* 0x00006600002a7ab9 */ /* 0x000fc60000000a00 */
[----:B------:R-:W-:-:S04]  /*bcd0*/  SHF.R.S32.HI R6, RZ, 0x1f, R5 ;  /* 0x0000001fff067819 */ /* 0x000fc80000011405 */
[----:B------:R-:W-:Y:S01]  /*bce0*/  LEA.HI R6, R6, R5, RZ, 0x7 ;  /* 0x0000000506067211 */ /* 0x000fe200078f38ff */
[----:B------:R-:W-:-:S03]  /*bcf0*/  IMAD.MOV.U32 R5, RZ, RZ, RZ ;  /* 0x000000ffff057224 */ /* 0x000fc600078e00ff */
[----:B------:R-:W-:-:S05]  /*bd00*/  SHF.R.S32.HI R16, RZ, 0x7, R6 ;  /* 0x00000007ff107819 */ /* 0x000fca0000011406 */
[----:B------:R-:W-:-:S07]  /*bd10*/  VIADD R13, R16, 0x1 ;  /* 0x00000001100d7836 */ /* 0x000fce0000000000 */
.L_x_293:
[----:B------:R-:W-:-:S03]  /*bd20*/  UMOV UR8, 0xffffffff ;  /* 0xffffffff00087882 */ /* 0x000fc60000000000 */
[----:B------:R-:W-:Y:S05]  /*bd30*/  BRA.DIV UR8, `(.L_x_282) ;  /* 0x0000000e08947947 */ /* 0x000fea000b800000 */
[----:B------:R-:W-:-:S13]  /*bd40*/  ELECT P1, URZ, PT ;  /* 0x00000000003f782f */ /* 0x000fda0003820000 */
.L_x_302:
[----:B------:R-:W0:Y:S01]  /*bd50*/  LDC R0, c[0x0][0x28c] ;  /* 0x0000a300ff007b82 */ /* 0x000e220000000800 */
[----:B------:R-:W-:Y:S01]  /*bd60*/  BSSY B1, `(.L_x_283) ;  /* 0x000004c000017945 */ /* 0x000fe20003800000 */
[----:B0-----:R-:W-:-:S13]  /*bd70*/  ISETP.LT.OR P1, PT, R0, 0x1, !P1 ;  /* 0x000000010000780c */ /* 0x001fda0004f21670 */
[----:B------:R-:W-:Y:S05]  /*bd80*/  @P1 BRA `(.L_x_284) ;  /* 0x0000000400241947 */ /* 0x000fea0003800000 */
[C---:B------:R-:W-:Y:S02]  /*bd90*/  IMAD.SHL.U32 R23, R7.reuse, 0x100, RZ ;  /* 0x0000010007177824 */ /* 0x040fe400078e00ff */
[----:B------:R-:W-:Y:S02]  /*bda0*/  IMAD.SHL.U32 R11, R7, 0x80, RZ ;  /* 0x00000080070b7824 */ /* 0x000fe400078e00ff */
[----:B------:R-:W-:Y:S02]  /*bdb0*/  IMAD.SHL.U32 R15, R15, 0x100, RZ ;  /* 0x000001000f0f7824 */ /* 0x000fe400078e00ff */
[----:B------:R-:W-:Y:S02]  /*bdc0*/  IMAD.MOV.U32 R20, RZ, RZ, RZ ;  /* 0x000000ffff147224 */ /* 0x000fe400078e00ff */
[----:B------:R-:W-:Y:S02]  /*bdd0*/  IMAD.MOV.U32 R21, RZ, RZ, 0x40 ;  /* 0x00000040ff157424 */ /* 0x000fe400078e00ff */
[----:B------:R-:W-:-:S02]  /*bde0*/  IMAD.MOV.U32 R0, RZ, RZ, R13 ;  /* 0x000000ffff007224 */ /* 0x000fc400078e000d */
[----:B------:R-:W-:Y:S02]  /*bdf0*/  IMAD.MOV.U32 R6, RZ, RZ, R12 ;  /* 0x000000ffff067224 */ /* 0x000fe400078e000c */
[----:B------:R-:W-:Y:S02]  /*be00*/  IMAD.MOV.U32 R7, RZ, RZ, R5 ;  /* 0x000000ffff077224 */ /* 0x000fe400078e0005 */
[----:B------:R-:W-:-:S07]  /*be10*/  IMAD.MOV.U32 R22, RZ, RZ, RZ ;  /* 0x000000ffff167224 */ /* 0x000fce00078e00ff */
.L_x_288:
[----:B------:R-:W0:Y:S01]  /*be20*/  S2R R9, SR_CgaCtaId ;  /* 0x0000000000097919 */ /* 0x000e220000008800 */
[----:B------:R-:W-:-:S04]  /*be30*/  MOV R8, 0x400 ;  /* 0x0000040000087802 */ /* 0x000fc80000000f00 */
[----:B0-----:R-:W-:Y:S02]  /*be40*/  LEA R18, R9, R8, 0x18 ;  /* 0x0000000809127211 */ /* 0x001fe400078ec0ff */
[----:B------:R-:W-:Y:S01]  /*be50*/  SHF.L.U32 R8, R6, 0x1f, RZ ;  /* 0x0000001f06087819 */ /* 0x000fe200000006ff */
[----:B------:R-:W0:Y:S02]  /*be60*/  @!P4 LDC R9, c[0x0][0x640] ;  /* 0x00019000ff09cb82 */ /* 0x000e240000000800 */
[----:B------:R-:W-:-:S04]  /*be70*/  IMAD R19, R7, 0x8, R18 ;  /* 0x0000000807137824 */ /* 0x000fc800078e0212 */
[----:B------:R-:W1:Y:S02]  /*be80*/  SYNCS.PHASECHK.TRANS64.TRYWAIT P1, [R19+URZ+0x10], R8 ;  /* 0x00001008130075a7 */ /* 0x000e64000802017f */
[----:B-1----:R-:W-:Y:S05]  /*be90*/  @!P1 BRA `(.L_x_285) ;  /* 0x0000000c005c9947 */ /* 0x002fea0003800000 */
.L_x_303:
[----:B-1----:R-:W-:Y:S01]  /*bea0*/  PRMT R8, R17, 0x9910, RZ ;  /* 0x0000991011087816 */ /* 0x002fe200000000ff */
[----:B0-----:R0:W-:Y:S03]  /*beb0*/  @!P4 SYNCS.ARRIVE.TRANS64 RZ, [R19+URZ], R9 ;  /* 0x0000000913ffc9a7 */ /* 0x0011e6000800003f */
[----:B------:R-:W-:-:S13]  /*bec0*/  ISETP.NE.AND P1, PT, R8, 0x2, PT ;  /* 0x000000020800780c */ /* 0x000fda0003f25270 */
[----:B0-----:R-:W-:Y:S05]  /*bed0*/  @P1 BRA `(.L_x_286) ;  /* 0x0000000000041947 */ /* 0x001fea0003800000 */
[----:B------:R-:W-:Y:S01]  /*bee0*/  BPT.TRAP 0x1 ;  /* 0x000000040000795c */ /* 0x000fe20000300000 */
.L_x_286:
[----:B------:R-:W-:Y:S05]  /*bef0*/  @P0 BRA `(.L_x_287) ;  /* 0x0000000000040947 */ /* 0x000fea0003800000 */
[----:B------:R-:W-:Y:S01]  /*bf00*/  BPT.TRAP 0x1 ;  /* 0x000000040000795c */ /* 0x000fe20000300000 */
.L_x_287:
[--C-:B------:R-:W-:Y:S01]  /*bf10*/  IMAD R8, R7, 0x4000, R18.reuse ;  /* 0x0000400007087824 */ /* 0x100fe200078e0212 */
[----:B------:R-:W-:Y:S01]  /*bf20*/  R2UR UR10, R21 ;  /* 0x00000000150a72ca */ /* 0x000fe200000e0000 */
[----:B------:R-:W-:Y:S01]  /*bf30*/  VIADD R0, R0, 0xffffffff ;  /* 0xffffffff00007836 */ /* 0x000fe20000000000 */
[----:B------:R-:W-:Y:S01]  /*bf40*/  R2UR UR33, R19 ;  /* 0x00000000132172ca */ /* 0x000fe200000e0000 */
[----:B------:R-:W-:Y:S01]  /*bf50*/  UIADD3 UR14, UP0, UR42, 0xf0, URZ ;  /* 0x000000f02a0e7890 */ /* 0x000fe2000ff1e03f */
[----:B------:R-:W-:Y:S01]  /*bf60*/  R2UR UR32, R8 ;  /* 0x00000000082072ca */ /* 0x000fe200000e0000 */
[C-C-:B------:R-:W-:Y:S01]  /*bf70*/  IMAD R8, R7.reuse, 0x800, R18.reuse ;  /* 0x0000080007087824 */ /* 0x140fe200078e0212 */
[----:B------:R-:W-:Y:S01]  /*bf80*/  R2UR UR36, R10 ;  /* 0x000000000a2472ca */ /* 0x000fe200000e0000 */
[----:B------:R-:W-:Y:S01]  /*bf90*/  IMAD R18, R7, 0x10000, R18 ;  /* 0x0001000007127824 */ /* 0x000fe200078e0212 */
[----:B------:R-:W-:Y:S01]  /*bfa0*/  R2UR UR34, R20 ;  /* 0x00000000142272ca */ /* 0x000fe200000e0000 */
[----:B------:R-:W-:Y:S01]  /*bfb0*/  UIADD3 UR22, UP1, UR42, 0x1f0, URZ ;  /* 0x000001f02a167890 */ /* 0x000fe2000ff3e03f */
[----:B------:R-:W-:Y:S01]  /*bfc0*/  R2UR UR24, R8 ;  /* 0x00000000081872ca */ /* 0x000fe200000e0000 */
[----:B------:R-:W-:Y:S01]  /*bfd0*/  UIADD3 UR30, UP2, UR42, 0x2f0, URZ ;  /* 0x000002f02a1e7890 */ /* 0x000fe2000ff5e03f */
[----:B------:R-:W-:Y:S01]  /*bfe0*/  R2UR UR8, R18 ;  /* 0x00000000120872ca */ /* 0x000fe200000e0000 */
[----:B------:R-:W-:Y:S01]  /*bff0*/  UIADD3.X UR15, URZ, UR43, URZ, UP0, !UPT ;  /* 0x0000002b3f0f7290 */ /* 0x000fe200087fe43f */
[----:B------:R-:W-:Y:S01]  /*c000*/  R2UR UR35, R11 ;  /* 0x000000000b2372ca */ /* 0x000fe200000e0000 */
[----:B------:R-:W-:Y:S01]  /*c010*/  UIADD3.X UR23, URZ, UR43, URZ, UP1, !UPT ;  /* 0x0000002b3f177290 */ /* 0x000fe20008ffe43f */
[----:B------:R-:W-:Y:S01]  /*c020*/  R2UR UR26, R23 ;  /* 0x00000000171a72ca */ /* 0x000fe200000e0000 */
[----:B------:R-:W-:Y:S01]  /*c030*/  UIADD3 UR32, UR32, 0x100, URZ ;  /* 0x0000010020207890 */ /* 0x000fe2000fffe03f */
[----:B------:R-:W-:Y:S01]  /*c040*/  R2UR UR27, R22 ;  /* 0x00000000161b72ca */ /* 0x000fe200000e0000 */
[----:B------:R-:W-:Y:S01]  /*c050*/  UIADD3 UR18, UR10, -0x40, URZ ;  /* 0xffffffc00a127890 */ /* 0x000fe2000fffe03f */
[----:B------:R-:W-:Y:S01]  /*c060*/  R2UR UR19, R15 ;  /* 0x000000000f1372ca */ /* 0x000fe200000e0000 */
[----:B------:R-:W-:Y:S01]  /*c070*/  UIADD3.X UR31, URZ, UR43, URZ, UP2, !UPT ;  /* 0x0000002b3f1f7290 */ /* 0x000fe200097fe43f */
[----:B------:R-:W-:Y:S01]  /*c080*/  ISETP.GT.AND P2, PT, R0, 0x1, PT ;  /* 0x000000010000780c */ /* 0x000fe20003f44270 */
[----:B------:R-:W-:Y:S01]  /*c090*/  UIADD3 UR24, UR24, 0x28100, URZ ;  /* 0x0002810018187890 */ /* 0x000fe2000fffe03f */
[----:B------:R-:W-:Y:S01]  /*c0a0*/  VIADD R7, R7, 0x1 ;  /* 0x0000000107077836 */ /* 0x000fe20000000000 */
[----:B------:R-:W-:Y:S01]  /*c0b0*/  UIADD3 UR16, UR8, 0x8100, URZ ;  /* 0x0000810008107890 */ /* 0x000fe2000fffe03f */
[----:B------:R-:W-:Y:S01]  /*c0c0*/  VIADD R22, R22, 0x1 ;  /* 0x0000000116167836 */ /* 0x000fe20000000000 */
[----:B------:R-:W-:Y:S01]  /*c0d0*/  UIADD3 UR8, UR8, 0x10100, URZ ;  /* 0x0001010008087890 */ /* 0x000fe2000fffe03f */
[----:B------:R-:W-:Y:S01]  /*c0e0*/  VIADD R21, R21, 0x80 ;  /* 0x0000008015157836 */ /* 0x000fe20000000000 */
[----:B------:R-:W-:Y:S01]  /*c0f0*/  UMOV UR38, 0x0 ;  /* 0x0000000000267882 */ /* 0x000fe20000000000 */
[----:B------:R-:W-:Y:S01]  /*c100*/  UMOV UR39, 0x10000000 ;  /* 0x1000000000277882 */ /* 0x000fe20000000000 */
[C---:B------:R-:W-:Y:S01]  /*c110*/  ISETP.NE.AND P1, PT, R7.reuse, 0x2, PT ;  /* 0x000000020700780c */ /* 0x040fe20003f25270 */
[----:B------:R-:W-:Y:S01]  /*c120*/  UMOV UR25, UR33 ;  /* 0x0000002100197c82 */ /* 0x000fe20008000000 */
[----:B------:R-:W-:Y:S01]  /*c130*/  UMOV UR28, UR36 ;  /* 0x00000024001c7c82 */ /* 0x000fe20008000000 */
[----:B------:R0:W-:Y:S01]  /*c140*/  UTMALDG.3D [UR32], [UR14], desc[UR38] ;  /* 0x000026200e0075b4 */ /* 0x0001e20008011000 */
[----:B------:R-:W-:Y:S01]  /*c150*/  UMOV UR17, UR33 ;  /* 0x0000002100117c82 */ /* 0x000fe20008000000 */
[----:B------:R-:W-:Y:S01]  /*c160*/  UMOV UR20, UR36 ;  /* 0x0000002400147c82 */ /* 0x000fe20008000000 */
[----:B------:R-:W-:Y:S01]  /*c170*/  UMOV UR9, UR33 ;  /* 0x0000002100097c82 */ /* 0x000fe20008000000 */
[----:B------:R-:W-:Y:S01]  /*c180*/  UMOV UR11, UR19 ;  /* 0x00000013000b7c82 */ /* 0x000fe20008000000 */
[----:B------:R-:W-:Y:S01]  /*c190*/  UMOV UR12, UR36 ;  /* 0x00000024000c7c82 */ /* 0x000fe20008000000 */
[----:B------:R-:W-:Y:S01]  /*c1a0*/  SEL R9, RZ, 0x1, P1 ;  /* 0x00000001ff097807 */ /* 0x000fe20000800000 */
[----:B------:R-:W-:Y:S01]  /*c1b0*/  VIADD R20, R20, 0x40 ;  /* 0x0000004014147836 */ /* 0x000fe20000000000 */
[----:B------:R0:W-:Y:S01]  /*c1c0*/  UTMALDG.3D [UR24], [UR22], desc[UR38] ;  /* 0x00002618160075b4 */ /* 0x0001e20008011000 */
[----:B------:R-:W-:-:S02]  /*c1d0*/  SEL R7, R7, RZ, P1 ;  /* 0x000000ff07077207 */ /* 0x000fc40000800000 */
[----:B------:R-:W-:Y:S01]  /*c1e0*/  LOP3.LUT R6, R6, R9, RZ, 0x3c, !PT ;  /* 0x0000000906067212 */ /* 0x000fe200078e3cff */
[----:B------:R0:W-:Y:S01]  /*c1f0*/  UTMALDG.3D [UR16], [UR30], desc[UR38] ;  /* 0x000026101e0075b4 */ /* 0x0001e20008011000 */
[----:B------:R0:W-:Y:S02]  /*c200*/  UTMALDG.3D [UR8], [UR30], desc[UR38] ;  /* 0x000026081e0075b4 */ /* 0x0001e40008011000 */
[----:B0-----:R-:W-:Y:S05]  /*c210*/  @P2 BRA `(.L_x_288) ;  /* 0xfffffffc00002947 */ /* 0x001fea000383ffff */
.L_x_284:
[----:B------:R-:W-:Y:S05]  /*c220*/  BSYNC B1 ;  /* 0x0000000000017941 */ /* 0x000fea0003800000 */
.L_x_283:
[----:B------:R-:W-:Y:S01]  /*c230*/  LOP3.LUT P2, RZ, R14, 0xff, RZ, 0xc0, !PT ;  /* 0x000000ff0eff7812 */ /* 0x000fe2000784c0ff */
[----:B------:R-:W-:Y:S01]  /*c240*/  IMAD.IADD R5, R16, 0x1, R5 ;  /* 0x0000000110057824 */ /* 0x000fe200078e0205 */
[----:B------:R-:W-:Y:S01]  /*c250*/  IADD3 R2, P5, R2, UR40, RZ ;  /* 0x0000002802027c10 */ /* 0x000fe2000ffbe0ff */
[----:B------:R-:W-:Y:S01]  /*c260*/  ULDC.64 UR8, c[0x0][0x750] ;  /* 0x0001d40000087ab9 */ /* 0x000fe20000000a00 */
[----:B------:R-:W-:Y:S01]  /*c270*/  BSSY B1, `(.L_x_289) ;  /* 0x000006a000017945 */ /* 0x000fe20003800000 */
[----:B------:R-:W-:Y:S01]  /*c280*/  IMAD.MOV.U32 R15, RZ, RZ, -0x1 ;  /* 0xffffffffff0f7424 */ /* 0x000fe200078e00ff */
[----:B------:R-:W-:Y:S01]  /*c290*/  ISETP.GT.U32.AND P1, PT, R5, 0x1, PT ;  /* 0x000000010500780c */ /* 0x000fe20003f24070 */
[----:B------:R-:W-:Y:S01]  /*c2a0*/  IMAD.MOV.U32 R10, RZ, RZ, -0x1 ;  /* 0xffffffffff0a7424 */ /* 0x000fe200078e00ff */
[----:B------:R-:W-:Y:S02]  /*c2b0*/  SHF.R.U32.HI R0, RZ, 0x1, R5 ;  /* 0x00000001ff007819 */ /* 0x000fe40000011605 */
[----:B------:R-:W-:-:S02]  /*c2c0*/  ISETP.LT.U32.AND P1, PT, R16, 0x2, P1 ;  /* 0x000000021000780c */ /* 0x000fc40000f21070 */
[----:B------:R-:W-:Y:S01]  /*c2d0*/  IADD3.X R3, R3, UR7, RZ, P5, !PT ;  /* 0x0000000703037c10 */ /* 0x000fe2000affe4ff */
[----:B------:R-:W0:Y:S01]  /*c2e0*/  @P2 S2R R7, SR_CgaCtaId ;  /* 0x0000000000072919 */ /* 0x000e220000008800 */
[----:B------:R-:W-:Y:S02]  /*c2f0*/  @P2 MOV R6, 0x400 ;  /* 0x0000040000062802 */ /* 0x000fe40000000f00 */
[----:B------:R-:W-:Y:S02]  /*c300*/  ISETP.GE.U32.AND P5, PT, R2, UR8, PT ;  /* 0x0000000802007c0c */ /* 0x000fe4000bfa6070 */
[----:B------:R-:W-:Y:S02]  /*c310*/  LOP3.LUT R0, R0, 0x1, RZ, 0xc0, !PT ;  /* 0x0000000100007812 */ /* 0x000fe400078ec0ff */
[----:B------:R-:W-:Y:S02]  /*c320*/  LOP3.LUT R5, R5, 0x1, RZ, 0xc0, !PT ;  /* 0x0000000105057812 */ /* 0x000fe400078ec0ff */
[----:B------:R-:W-:-:S02]  /*c330*/  PRMT R14, RZ, 0x7610, R14 ;  /* 0x00007610ff0e7816 */ /* 0x000fc4000000000e */
[----:B0-----:R-:W-:Y:S02]  /*c340*/  @P2 LEA R6, R7, R6, 0x18 ;  /* 0x0000000607062211 */ /* 0x001fe400078ec0ff */
[----:B------:R-:W-:Y:S02]  /*c350*/  SEL R7, RZ, 0x1, !P1 ;  /* 0x00000001ff077807 */ /* 0x000fe40004800000 */
[----:B------:R-:W-:Y:S01]  /*c360*/  ISETP.GE.U32.AND.EX P1, PT, R3, UR9, PT, P5 ;  /* 0x0000000903007c0c */ /* 0x000fe2000bf26150 */
[----:B------:R0:W-:Y:S01]  /*c370*/  @P2 SYNCS.ARRIVE.TRANS64.A1T0 RZ, [R6+URZ+0x38], RZ ;  /* 0x000038ff06ff29a7 */ /* 0x0001e2000810003f */
[----:B------:R-:W-:-:S04]  /*c380*/  ISETP.NE.U32.AND P2, PT, R0, 0x1, PT ;  /* 0x000000010000780c */ /* 0x000fc80003f45070 */
[----:B------:R-:W-:-:S04]  /*c390*/  ISETP.GT.U32.AND P2, PT, R16, 0x1, !P2 ;  /* 0x000000011000780c */ /* 0x000fc80005744070 */
[----:B------:R-:W-:-:S04]  /*c3a0*/  SEL R0, RZ, 0x1, !P2 ;  /* 0x00000001ff007807 */ /* 0x000fc80005000000 */
[----:B------:R-:W-:Y:S01]  /*c3b0*/  LOP3.LUT R12, R0, R12, R7, 0x96, !PT ;  /* 0x0000000c000c7212 */ /* 0x000fe200078e9607 */
[----:B------:R-:W-:Y:S01]  /*c3c0*/  IMAD.MOV.U32 R7, RZ, RZ, -0x1 ;  /* 0xffffffffff077424 */ /* 0x000fe200078e00ff */
[----:B------:R-:W-:Y:S01]  /*c3d0*/  PRMT R0, RZ, 0x7610, R0 ;  /* 0x00007610ff007816 */ /* 0x000fe20000000000 */
[----:B0-----:R-:W-:Y:S06]  /*c3e0*/  @P1 BRA `(.L_x_290) ;  /* 0x0000000400481947 */ /* 0x001fec0003800000 */
[----:B------:R-:W-:Y:S01]  /*c3f0*/  ULDC.64 UR8, c[0x0][0x728] ;  /* 0x0001ca0000087ab9 */ /* 0x000fe20000000a00 */
[----:B------:R-:W0:Y:S01]  /*c400*/  S2R R15, SR_CTAID.X ;  /* 0x00000000000f7919 */ /* 0x000e220000002500 */
[----:B------:R-:W-:Y:S01]  /*c410*/  ISETP.NE.U32.AND P1, PT, RZ, UR8, PT ;  /* 0x00000008ff007c0c */ /* 0x000fe2000bf25070 */
[----:B------:R-:W-:Y:S01]  /*c420*/  ULDC UR11, c[0x0][0x730] ;  /* 0x0001cc00000b7ab9 */ /* 0x000fe20000000800 */
[----:B------:R-:W-:Y:S01]  /*c430*/  IMAD.MOV.U32 R6, RZ, RZ, R2 ;  /* 0x000000ffff067224 */ /* 0x000fe200078e0002 */
[----:B------:R-:W1:Y:S01]  /*c440*/  S2R R0, SR_CTAID.Y ;  /* 0x0000000000007919 */ /* 0x000e620000002600 */
[----:B------:R-:W-:Y:S01]  /*c450*/  ISETP.NE.AND.EX P1, PT, RZ, UR9, PT, P1 ;  /* 0x00000009ff007c0c */ /* 0x000fe2000bf25310 */
[----:B------:R-:W-:-:S12]  /*c460*/  IMAD.MOV.U32 R7, RZ, RZ, R3 ;  /* 0x000000ffff077224 */ /* 0x000fd800078e0003 */
[----:B------:R-:W-:Y:S05]  /*c470*/  @!P1 BRA `(.L_x_291) ;  /* 0x0000000000289947 */ /* 0x000fea0003800000 */
[----:B------:R-:W-:Y:S02]  /*c480*/  ULDC UR10, c[0x0][0x734] ;  /* 0x0001cd00000a7ab9 */ /* 0x000fe40000000800 */
[----:B------:R-:W-:-:S05]  /*c490*/  IADD3 R11, P1, R2, UR10, RZ ;  /* 0x0000000a020b7c10 */ /* 0x000fca000ff3e0ff */
[----:B------:R-:W-:-:S04]  /*c4a0*/  IMAD.X R19, RZ, RZ, R3, P1 ;  /* 0x000000ffff137224 */ /* 0x000fc800008e0603 */
[----:B------:R-:W-:-:S04]  /*c4b0*/  IMAD.WIDE.U32 R8, R19, UR8, RZ ;  /* 0x0000000813087c25 */ /* 0x000fc8000f8e00ff */
[----:B------:R-:W-:-:S04]  /*c4c0*/  IMAD.WIDE.U32 R8, P1, R11, UR9, R8 ;  /* 0x000000090b087c25 */ /* 0x000fc8000f820008 */
[----:B------:R-:W-:-:S04]  /*c4d0*/  IMAD.WIDE.U32 R10, R11, UR8, RZ ;  /* 0x000000080b0a7c25 */ /* 0x000fc8000f8e00ff */
[----:B------:R-:W-:Y:S01]  /*c4e0*/  IMAD.X R7, RZ, RZ, RZ, P1 ;  /* 0x000000ffff077224 */ /* 0x000fe200008e06ff */
[----:B------:R-:W-:Y:S01]  /*c4f0*/  IADD3 RZ, P1, R11, R8, RZ ;  /* 0x000000080bff7210 */ /* 0x000fe20007f3e0ff */
[----:B------:R-:W-:-:S04]  /*c500*/  IMAD.MOV.U32 R6, RZ, RZ, R9 ;  /* 0x000000ffff067224 */ /* 0x000fc800078e0009 */
[----:B------:R-:W-:-:S08]  /*c510*/  IMAD.WIDE.U32.X R6, R19, UR9, R6, P1 ;  /* 0x0000000913067c25 */ /* 0x000fd000088e0406 */
.L_x_291:
[--C-:B------:R-:W-:Y:S01]  /*c520*/  SHF.R.U64 R10, R6, UR11, R7.reuse ;  /* 0x0000000b060a7c19 */ /* 0x100fe20008001207 */
[----:B------:R-:W-:Y:S01]  /*c530*/  ULDC.64 UR8, c[0x0][0x720] ;  /* 0x0001c80000087ab9 */ /* 0x000fe20000000a00 */
[----:B------:R-:W-:Y:S01]  /*c540*/  SHF.R.U32.HI R6, RZ, UR11, R7 ;  /* 0x0000000bff067c19 */ /* 0x000fe20008011607 */
[----:B------:R-:W2:Y:S01]  /*c550*/  LDC R22, c[0x0][0x144] ;  /* 0x00005100ff167b82 */ /* 0x000ea20000000800 */
[----:B------:R-:W-:Y:S01]  /*c560*/  IADD3 R9, P1, RZ, -R10, RZ ;  /* 0x8000000aff097210 */ /* 0x000fe20007f3e0ff */
[----:B------:R-:W-:Y:S01]  /*c570*/  ULDC.64 UR12, c[0x0][0x740] ;  /* 0x0001d000000c7ab9 */ /* 0x000fe20000000a00 */
[----:B0-----:R-:W-:Y:S01]  /*c580*/  I2FP.F32.U32 R11, R15 ;  /* 0x0000000f000b7245 */ /* 0x001fe20000201000 */
[----:B------:R-:W-:Y:S02]  /*c590*/  ULDC UR10, c[0x0][0x708] ;  /* 0x0001c200000a7ab9 */ /* 0x000fe40000000800 */
[----:B------:R-:W-:Y:S01]  /*c5a0*/  IMAD.X R6, RZ, RZ, ~R6, P1 ;  /* 0x000000ffff067224 */ /* 0x000fe200008e0e06 */
[----:B------:R-:W-:Y:S01]  /*c5b0*/  ISETP.NE.U32.AND P1, PT, RZ, UR12, PT ;  /* 0x0000000cff007c0c */ /* 0x000fe2000bf25070 */
[----:B------:R-:W0:Y:S02]  /*c5c0*/  LDC R19, c[0x0][0x148] ;  /* 0x00005200ff137b82 */ /* 0x000e240000000800 */
[----:B------:R-:W-:Y:S01]  /*c5d0*/  IMAD R8, R6, UR8, RZ ;  /* 0x0000000806087c24 */ /* 0x000fe2000f8e02ff */
[----:B------:R-:W-:Y:S01]  /*c5e0*/  ISETP.NE.AND.EX P1, PT, RZ, UR13, PT, P1 ;  /* 0x0000000dff007c0c */ /* 0x000fe2000bf25310 */
[----:B------:R-:W-:Y:S01]  /*c5f0*/  IMAD.WIDE.U32 R6, R9, UR8, R2 ;  /* 0x0000000809067c25 */ /* 0x000fe2000f8e0002 */
[----:B------:R-:W-:-:S03]  /*c600*/  ULDC UR8, c[0x0][0x150] ;  /* 0x0000540000087ab9 */ /* 0x000fc60000000800 */
[----:B------:R-:W-:Y:S02]  /*c610*/  IMAD R9, R9, UR9, R8 ;  /* 0x0000000909097c24 */ /* 0x000fe4000f8e0208 */
[----:B------:R-:W-:Y:S01]  /*c620*/  FMUL R8, R11, UR8 ;  /* 0x000000080b087c20 */ /* 0x000fe20008400000 */
[----:B------:R-:W-:Y:S01]  /*c630*/  ULDC UR8, c[0x0][0x718] ;  /* 0x0001c60000087ab9 */ /* 0x000fe20000000800 */
[----:B------:R-:W-:Y:S01]  /*c640*/  ULDC UR9, c[0x0][0x154] ;  /* 0x0000550000097ab9 */ /* 0x000fe20000000800 */
[----:B------:R-:W-:-:S03]  /*c650*/  IMAD.IADD R7, R7, 0x1, R9 ;  /* 0x0000000107077824 */ /* 0x000fc600078e0209 */
[----:B------:R-:W3:Y:S02]  /*c660*/  F2I.U32.TRUNC.NTZ R8, R8 ;  /* 0x0000000800087305 */ /* 0x000ee4000020f000 */
[----:B------:R-:W-:Y:S02]  /*c670*/  SHF.R.U64 R11, R6, UR8, R7 ;  /* 0x00000008060b7c19 */ /* 0x000fe40008001207 */
[----:B-1----:R-:W-:-:S05]  /*c680*/  I2FP.F32.U32 R6, R0 ;  /* 0x0000000000067245 */ /* 0x002fca0000201000 */
[----:B------:R-:W-:Y:S01]  /*c690*/  FMUL R21, R6, UR9 ;  /* 0x0000000906157c20 */ /* 0x000fe20008400000 */
[----:B------:R-:W-:Y:S01]  /*c6a0*/  SHF.R.U32.HI R6, RZ, UR8, R7 ;  /* 0x00000008ff067c19 */ /* 0x000fe20008011607 */
[----:B------:R-:W-:-:S03]  /*c6b0*/  ULDC UR8, c[0x0][0x758] ;  /* 0x0001d60000087ab9 */ /* 0x000fc60000000800 */
[--C-:B------:R-:W-:Y:S01]  /*c6c0*/  SHF.R.U64 R20, R11, UR10, R6.reuse ;  /* 0x0000000a0b147c19 */ /* 0x100fe20008001206 */
[----:B------:R-:W1:Y:S01]  /*c6d0*/  F2I.U32.TRUNC.NTZ R21, R21 ;  /* 0x0000001500157305 */ /* 0x000e62000020f000 */
[----:B------:R-:W-:Y:S01]  /*c6e0*/  SHF.R.U32.HI R7, RZ, UR10, R6 ;  /* 0x0000000aff077c19 */ /* 0x000fe20008011606 */
[----:B---3--:R-:W-:-:S03]  /*c6f0*/  IMAD.MOV R8, RZ, RZ, -R8 ;  /* 0x000000ffff087224 */ /* 0x008fc600078e0a08 */
[----:B------:R-:W-:Y:S01]  /*c700*/  SHF.R.U64 R18, R20, UR8, R7 ;  /* 0x0000000814127c19 */ /* 0x000fe20008001207 */
[----:B--2---:R-:W-:Y:S01]  /*c710*/  IMAD R15, R22, R8, R15 ;  /* 0x00000008160f7224 */ /* 0x004fe200078e020f */
[----:B------:R-:W-:-:S03]  /*c720*/  SHF.R.U32.HI R23, RZ, UR8, R7 ;  /* 0x00000008ff177c19 */ /* 0x000fc60008011607 */
[----:B------:R-:W-:Y:S02]  /*c730*/  IMAD.MOV.U32 R6, RZ, RZ, R18 ;  /* 0x000000ffff067224 */ /* 0x000fe400078e0012 */
[----:B------:R-:W-:Y:S01]  /*c740*/  IMAD.MOV.U32 R7, RZ, RZ, R23 ;  /* 0x000000ffff077224 */ /* 0x000fe200078e0017 */
[----:B-1----:R-:W-:Y:S06]  /*c750*/  @!P1 BRA `(.L_x_292) ;  /* 0x0000000000289947 */ /* 0x002fec0003800000 */
[----:B------:R-:W-:Y:S02]  /*c760*/  ULDC UR8, c[0x0][0x74c] ;  /* 0x0001d30000087ab9 */ /* 0x000fe40000000800 */
[----:B------:R-:W-:-:S05]  /*c770*/  IADD3 R7, P1, R18, UR8, RZ ;  /* 0x0000000812077c10 */ /* 0x000fca000ff3e0ff */
[----:B------:R-:W-:-:S04]  /*c780*/  IMAD.X R23, RZ, RZ, R23, P1 ;  /* 0x000000ffff177224 */ /* 0x000fc800008e0617 */
[----:B------:R-:W-:-:S04]  /*c790*/  IMAD.WIDE.U32 R8, R23, UR12, RZ ;  /* 0x0000000c17087c25 */ /* 0x000fc8000f8e00ff */
[----:B------:R-:W-:-:S04]  /*c7a0*/  IMAD.WIDE.U32 R8, P1, R7, UR13, R8 ;  /* 0x0000000d07087c25 */ /* 0x000fc8000f820008 */
[----:B------:R-:W-:-:S04]  /*c7b0*/  IMAD.WIDE.U32 R6, R7, UR12, RZ ;  /* 0x0000000c07067c25 */ /* 0x000fc8000f8e00ff */
[----:B------:R-:W-:Y:S01]  /*c7c0*/  IMAD.MOV.U32 R6, RZ, RZ, R9 ;  /* 0x000000ffff067224 */ /* 0x000fe200078e0009 */
[----:B------:R-:W-:Y:S01]  /*c7d0*/  IADD3 RZ, P2, R7, R8, RZ ;  /* 0x0000000807ff7210 */ /* 0x000fe20007f5e0ff */
[----:B------:R-:W-:-:S04]  /*c7e0*/  IMAD.X R7, RZ, RZ, RZ, P1 ;  /* 0x000000ffff077224 */ /* 0x000fc800008e06ff */
[----:B------:R-:W-:-:S08]  /*c7f0*/  IMAD.WIDE.U32.X R6, R23, UR13, R6, P2 ;  /* 0x0000000d17067c25 */ /* 0x000fd000090e0406 */
.L_x_292:
[----:B------:R-:W-:Y:S01]  /*c800*/  ULDC UR8, c[0x0][0x748] ;  /* 0x0001d20000087ab9 */ /* 0x000fe20000000800 */
[----:B------:R-:W-:Y:S01]  /*c810*/  LOP3.LUT R20, R20, UR6, RZ, 0xc0, !PT ;  /* 0x0000000614147c12 */ /* 0x000fe2000f8ec0ff */
[----:B------:R-:W-:Y:S01]  /*c820*/  IMAD.MOV R21, RZ, RZ, -R21 ;  /* 0x000000ffff157224 */ /* 0x000fe200078e0a15 */
[----:B------:R-:W-:Y:S01]  /*c830*/  SHF.R.U64 R7, R6, UR8, R7 ;  /* 0x0000000806077c19 */ /* 0x000fe20008001207 */
[----:B------:R-:W-:Y:S01]  /*c840*/  ULDC UR8, c[0x0][0x738] ;  /* 0x0001ce0000087ab9 */ /* 0x000fe20000000800 */
[----:B------:R-:W-:Y:S01]  /*c850*/  LOP3.LUT R11, R11, UR4, RZ, 0xc0, !PT ;  /* 0x000000040b0b7c12 */ /* 0x000fe2000f8ec0ff */
[----:B0-----:R-:W-:Y:S01]  /*c860*/  @P3 IMAD R15, R19, R21, R0 ;  /* 0x00000015130f3224 */ /* 0x001fe200078e0200 */
[----:B------:R-:W-:Y:S01]  /*c870*/  ULDC UR9, c[0x0][0x710] ;  /* 0x0001c40000097ab9 */ /* 0x000fe20000000800 */
[----:B------:R-:W-:Y:S02]  /*c880*/  IMAD.MOV R9, RZ, RZ, -R7 ;  /* 0x000000ffff097224 */ /* 0x000fe400078e0a07 */
[----:B------:R-:W-:-:S02]  /*c890*/  IMAD R20, R7, UR5, R20 ;  /* 0x0000000507147c24 */ /* 0x000fc4000f8e0214 */
[----:B------:R-:W-:Y:S01]  /*c8a0*/  IMAD R18, R9, UR8, R18 ;  /* 0x0000000809127c24 */ /* 0x000fe2000f8e0212 */
[----:B------:R-:W-:Y:S01]  /*c8b0*/  ULDC UR8, c[0x0][0x700] ;  /* 0x0001c00000087ab9 */ /* 0x000fe20000000800 */
[----:B------:R-:W-:Y:S02]  /*c8c0*/  IMAD R7, R20, UR9, R15 ;  /* 0x0000000914077c24 */ /* 0x000fe4000f8e020f */
[----:B------:R-:W-:Y:S02]  /*c8d0*/  IMAD R18, R18, UR8, R11 ;  /* 0x0000000812127c24 */ /* 0x000fe4000f8e020b */
[----:B------:R-:W-:-:S03]  /*c8e0*/  IMAD.MOV.U32 R0, RZ, RZ, 0x1 ;  /* 0x00000001ff007424 */ /* 0x000fc600078e00ff */
[----:B------:R-:W-:Y:S02]  /*c8f0*/  SEL R15, R18, R7, !P3 ;  /* 0x00000007120f7207 */ /* 0x000fe40005800000 */
[----:B------:R-:W-:-:S07]  /*c900*/  SEL R7, R7, R18, !P3 ;  /* 0x0000001207077207 */ /* 0x000fce0005800000 */
.L_x_290:
[----:B------:R-:W-:Y:S05]  /*c910*/  BSYNC B1 ;  /* 0x0000000000017941 */ /* 0x000fea0003800000 */
.L_x_289:
[----:B------:R-:W-:-:S13]  /*c920*/  LOP3.LUT P1, RZ, R0, 0xff, RZ, 0xc0, !PT ;  /* 0x000000ff00ff7812 */ /* 0x000fda000782c0ff */
[----:B------:R-:W-:Y:S05]  /*c930*/  @P1 BRA `(.L_x_293) ;  /* 0xfffffff000f81947 */ /* 0x000fea000383ffff */
[----:B------:R-:W-:Y:S05]  /*c940*/  BSYNC B0 ;  /* 0x0000000000007941 */ /* 0x000fea0003800000 */
.L_x_281:
[----:B------:R-:W-:-:S03]  /*c950*/  UMOV UR8, 0xffffffff ;  /* 0xffffffff00087882 */ /* 0x000fc60000000000 */
[----:B------:R-:W-:Y:S05]  /*c960*/  BRA.DIV UR8, `(.L_x_294) ;  /* 0x0000000208bc7947 */ /* 0x000fea000b800000 */
[----:B------:R-:W-:-:S13]  /*c970*/  ELECT P0, URZ, PT ;  /* 0x00000000003f782f */ /* 0x000fda0003800000 */
.L_x_306:
[----:B------:R-:W-:Y:S04]  /*c980*/  BSSY B0, `(.L_x_295) ;  /* 0x0000019000007945 */ /* 0x000fe80003800000 */
[----:B------:R-:W-:Y:S05]  /*c990*/  @!P0 BRA `(.L_x_296) ;  /* 0x00000000005c8947 */ /* 0x000fea0003800000 */
[----:B------:R-:W-:-:S04]  /*c9a0*/  LOP3.LUT R4, R4, 0x2, RZ, 0xfc, !PT ;  /* 0x0000000204047812 */ /* 0x000fc800078efcff */
[----:B------:R-:W-:-:S13]  /*c9b0*/  ISETP.NE.AND P0, PT, R4, 0x3, PT ;  /* 0x000000030400780c */ /* 0x000fda0003f05270 */
[----:B------:R-:W-:Y:S05]  /*c9c0*/  @!P0 BRA `(.L_x_297) ;  /* 0x0000000000048947 */ /* 0x000fea0003800000 */
[----:B------:R-:W-:Y:S01]  /*c9d0*/  BPT.TRAP 0x1 ;  /* 0x000000040000795c */ /* 0x000fe20000300000 */
.L_x_297:
[----:B------:R-:W0:Y:S01]  /*c9e0*/  S2R R3, SR_CgaCtaId ;  /* 0x0000000000037919 */ /* 0x000e220000008800 */
[----:B------:R-:W-:Y:S02]  /*c9f0*/  MOV R0, 0x400 ;  /* 0x0000040000007802 */ /* 0x000fe40000000f00 */
[----:B------:R-:W-:Y:S02]  /*ca00*/  SHF.L.U32 R2, R12, 0x1f, RZ ;  /* 0x0000001f0c027819 */ /* 0x000fe400000006ff */
[----:B0-----:R-:W-:-:S05]  /*ca10*/  LEA R0, R3, R0, 0x18 ;  /* 0x0000000003007211 */ /* 0x001fca00078ec0ff */
[----:B------:R-:W-:-:S04]  /*ca20*/  VIADD R0, R0, 0x10 ;  /* 0x0000001000007836 */ /* 0x000fc80000000000 */
[C---:B------:R-:W-:Y:S02]  /*ca30*/  IMAD R7, R5.reuse, 0x8, R0 ;  /* 0x0000000805077824 */ /* 0x040fe400078e0200 */
[----:B------:R-:W-:Y:S02]  /*ca40*/  VIADD R5, R5, 0x1 ;  /* 0x0000000105057836 */ /* 0x000fe40000000000 */
[----:B------:R-:W0:Y:S03]  /*ca50*/  SYNCS.PHASECHK.TRANS64.TRYWAIT P0, [R7+URZ], R2 ;  /* 0x00000002070075a7 */ /* 0x000e26000800017f */
[----:B------:R-:W-:-:S04]  /*ca60*/  ISETP.NE.AND P1, PT, R5, 0x2, PT ;  /* 0x000000020500780c */ /* 0x000fc80003f25270 */
[----:B------:R-:W-:Y:S02]  /*ca70*/  SEL R3, RZ, 0x1, P1 ;  /* 0x00000001ff037807 */ /* 0x000fe40000800000 */
[----:B------:R-:W-:Y:S02]  /*ca80*/  SEL R5, R5, RZ, P1 ;  /* 0x000000ff05057207 */ /* 0x000fe40000800000 */
[----:B------:R-:W-:Y:S01]  /*ca90*/  LOP3.LUT R3, R12, R3, RZ, 0x3c, !PT ;  /* 0x000000030c037212 */ /* 0x000fe200078e3cff */
[----:B0-----:R-:W-:Y:S06]  /*caa0*/  @!P0 BRA `(.L_x_298) ;  /* 0x0000000000908947 */ /* 0x001fec0003800000 */
.L_x_307:
[----:B------:R-:W-:Y:S01]  /*cab0*/  IMAD R5, R5, 0x8, R0 ;  /* 0x0000000805057824 */ /* 0x000fe200078e0200 */
[----:B------:R-:W-:-:S07]  /*cac0*/  SHF.L.U32 R0, R3, 0x1f, RZ ;  /* 0x0000001f03007819 */ /* 0x000fce00000006ff */
.L_x_299:
[----:B-1----:R1:W2:Y:S02]  /*cad0*/  SYNCS.PHASECHK.TRANS64.TRYWAIT P0, [R5+URZ], R0 ;  /* 0x00000000050075a7 */ /* 0x0022a4000800017f */
[----:B--2---:R-:W-:Y:S05]  /*cae0*/  @!P0 NANOSLEEP.SYNCS 0x989680 ;  /* 0x009896800000895d */ /* 0x004fea0003900000 */
[----:B------:R-:W2:Y:S02]  /*caf0*/  @!P0 SYNCS.PHASECHK.TRANS64 P0, [R5+URZ], R0 ;  /* 0x00000000050085a7 */ /* 0x000ea4000800007f */
[----:B--2---:R-:W-:Y:S05]  /*cb00*/  @!P0 BRA `(.L_x_299) ;  /* 0xfffffffc00f08947 */ /* 0x004fea000383ffff */
.L_x_296:
[----:B------:R-:W-:Y:S05]  /*cb10*/  BSYNC B0 ;  /* 0x0000000000007941 */ /* 0x000fea0003800000 */
.L_x_295:
[----:B------:R-:W-:Y:S05]  /*cb20*/  EXIT ;  /* 0x000000000000794d */ /* 0x000fea0003800000 */
.L_x_17:
[----:B-1----:R-:W-:-:S04]  /*cb30*/  IMAD.U32 R13, RZ, RZ, UR8 ;  /* 0x00000008ff0d7e24 */ /* 0x002fc8000f8e00ff */
[----:B------:R1:W4:Y:S03]  /*cb40*/  SYNCS.PHASECHK.TRANS64.TRYWAIT P0, [R13+URZ], R14 ;  /* 0x0000000e0d0075a7 */ /* 0x000326000800017f */
[----:B----4-:R-:W-:Y:S05]  /*cb50*/  @!P0 NANOSLEEP.SYNCS 0x989680 ;  /* 0x009896800000895d */ /* 0x010fea0003900000 */
[----:B------:R-:W4:Y:S02]  /*cb60*/  @!P0 SYNCS.PHASECHK.TRANS64 P0, [R13+URZ], R14 ;  /* 0x0000000e0d0085a7 */ /* 0x000f24000800007f */
[----:B----4-:R-:W-:Y:S05]  /*cb70*/  @!P0 BRA `(.L_x_17) ;  /* 0xfffffffc00ec8947 */ /* 0x010fea000383ffff */
[----:B------:R-:W-:Y:S05]  /*cb80*/  BRA `(.L_x_16) ;  /* 0xffffff4800947947 */ /* 0x000fea000383ffff */
.L_x_282:
[----:B------:R-:W-:Y:S01]  /*cb90*/  BSSY B1, `(.L_x_300) ;  /* 0x0000006000017945 */ /* 0x000fe20003800000 */
[----:B------:R-:W-:-:S07]  /*cba0*/  IMAD.MOV.U32 R0, RZ, RZ, -0x1 ;  /* 0xffffffffff007424 */ /* 0x000fce00078e00ff */
[----:B------:R-:W-:Y:S05]  /*cbb0*/  WARPSYNC.COLLECTIVE R0, `(.L_x_301) ;  /* 0x00000000000c7348 */ /* 0x000fea0003c00000 */
[----:B------:R-:W-:Y:S02]  /*cbc0*/  ELECT P1, UR62, PT ;  /* 0x00000000003e782f */ /* 0x000fe40003820000 */
[----:B------:R-:W-:Y:S01]  /*cbd0*/  MOV R0, UR62 ;  /* 0x0000003e00007c02 */ /* 0x000fe20008000f00 */
[----:B------:R-:W-:Y:S10]  /*cbe0*/  ENDCOLLECTIVE ;  /* 0x000000000000791b */ /* 0x000ff40003800000 */
.L_x_301:
[----:B------:R-:W-:Y:S05]  /*cbf0*/  BSYNC B1 ;  /* 0x0000000000017941 */ /* 0x000fea0003800000 */
.L_x_300:
[----:B------:R-:W-:Y:S05]  /*cc00*/  BRA `(.L_x_302) ;  /* 0xfffffff000507947 */ /* 0x000fea000383ffff */
.L_x_285:
[----:B-1----:R1:W2:Y:S02]  /*cc10*/  SYNCS.PHASECHK.TRANS64.TRYWAIT P1, [R19+URZ+0x10], R8 ;  /* 0x00001008130075a7 */ /* 0x0022a4000802017f */
[----:B--2---:R-:W-:Y:S05]  /*cc20*/  @!P1 NANOSLEEP.SYNCS 0x989680 ;  /* 0x009896800000995d */ /* 0x004fea0003900000 */
[----:B------:R-:W2:Y:S02]  /*cc30*/  @!P1 SYNCS.PHASECHK.TRANS64 P1, [R19+URZ+0x10], R8 ;  /* 0x00001008130095a7 */ /* 0x000ea4000802007f */
[----:B--2---:R-:W-:Y:S05]  /*cc40*/  @!P1 BRA `(.L_x_285) ;  /* 0xfffffffc00f09947 */ /* 0x004fea000383ffff */
[----:B------:R-:W-:Y:S05]  /*cc50*/  BRA `(.L_x_303) ;  /* 0xfffffff000907947 */ /* 0x000fea000383ffff */
.L_x_294:
[----:B------:R-:W-:Y:S01]  /*cc60*/  BSSY B0, `(.L_x_304) ;  /* 0x0000006000007945 */ /* 0x000fe20003800000 */
[----:B------:R-:W-:-:S07]  /*cc70*/  IMAD.MOV.U32 R0, RZ, RZ, -0x1 ;  /* 0xffffffffff007424 */ /* 0x000fce00078e00ff */
[----:B------:R-:W-:Y:S05]  /*cc80*/  WARPSYNC.COLLECTIVE R0, `(.L_x_305) ;  /* 0x00000000000c7348 */ /* 0x000fea0003c00000 */
[----:B------:R-:W-:Y:S02]  /*cc90*/  ELECT P1, UR62, PT ;  /* 0x00000000003e782f */ /* 0x000fe40003820000 */
[----:B------:R-:W-:Y:S01]  /*cca0*/  MOV R0, UR62 ;  /* 0x0000003e00007c02 */ /* 0x000fe20008000f00 */
[----:B------:R-:W-:Y:S10]  /*ccb0*/  ENDCOLLECTIVE ;  /* 0x000000000000791b */ /* 0x000ff40003800000 */
.L_x_305:
[----:B------:R-:W-:Y:S05]  /*ccc0*/  BSYNC B0 ;  /* 0x0000000000007941 */ /* 0x000fea0003800000 */
.L_x_304:
[----:B------:R-:W-:Y:S01]  /*ccd0*/  PLOP3.LUT P0, PT, P1, PT, PT, 0x80, 0x0 ;  /* 0x000000000000781c */ /* 0x000fe20000f0f070 */
[----:B------:R-:W-:-:S12]  /*cce0*/  BRA `(.L_x_306) ;  /* 0xfffffffc00247947 */ /* 0x000fd8000383ffff */
.L_x_298:
[----:B0-----:R0:W1:Y:S02]  /*ccf0*/  SYNCS.PHASECHK.TRANS64.TRYWAIT P0, [R7+URZ], R2 ;  /* 0x00000002070075a7 */ /* 0x001064000800017f */
[----:B-1----:R-:W-:Y:S05]  /*cd00*/  @!P0 NANOSLEEP.SYNCS 0x989680 ;  /* 0x009896800000895d */ /* 0x002fea0003900000 */
[----:B------:R-:W1:Y:S02]  /*cd10*/  @!P0 SYNCS.PHASECHK.TRANS64 P0, [R7+URZ], R2 ;  /* 0x00000002070085a7 */ /* 0x000e64000800007f */
[----:B-1----:R-:W-:Y:S05]  /*cd20*/  @!P0 BRA `(.L_x_298) ;  /* 0xfffffffc00f08947 */ /* 0x002fea000383ffff */
[----:B------:R-:W-:Y:S05]  /*cd30*/  BRA `(.L_x_307) ;  /* 0xfffffffc005c7947 */ /* 0x000fea000383ffff */
.L_x_308:
[----:B------:R-:W-:-:S00]  /*cd40*/  BRA `(.L_x_308) ;  /* 0xfffffffc00fc7947 */ /* 0x000fc0000383ffff */
[----:B------:R-:W-:-:S00]  /*cd50*/  NOP ;  /* 0x0000000000007918 */ /* 0x000fc00000000000 */
        /* <DEDUP_REMOVED lines=10> */
.L_x_309:


//--------------------- .nv.shared._ZN7cutlass13device_kernelINS_4gemm6kernel13GemmUniversalIN4cute5tupleIJiiiiEEENS1_10collective13CollectiveMmaINS1_40MainloopSm90TmaGmmaWarpSpecializedSparseILi2ENS5_IJNS4_1CILi1EEESB_SB_EEENS1_35KernelTmaWarpSpecializedCooperativeEEENS5_IJNSA_ILi128EEENSA_ILi256EEESF_EEENS_10bfloat16_tENS5_IJNS4_6LayoutINS5_IJiNS5_IJNSA_ILi2EEEiEEEiEEENS5_IJlNS5_IJSB_SK_EEElEEEEENSJ_INS5_IJNS5_IJNS5_IJNSA_ILi8EEESK_NSA_ILi4EEEEEEiEEENS5_IJNS5_IJNSA_ILi16EEESK_SR_EEEiEEEiEEENS5_IJNS5_IJNS5_IJSF_SU_NSA_ILi2048EEEEEENSA_ILi8192EEEEEENS5_IJNS5_IJSB_NSA_ILi1024EEENSA_ILi32EEEEEElEEElEEEEEEEESI_NS5_IJlSB_lEEENS4_8TiledMMAINS4_8MMA_AtomIJNS4_4SM904GMMA6SPARSE29GMMA_64x256x32_F32BF16BF16_SSILNS1D_5MajorE0ELS1G_0ELNS1D_7ScaleInE1ELS1H_1ELNS1D_9SparseSelE0EEEEEENSJ_INS5_IJSK_SB_SB_EEENS5_IJSB_NSA_ILi0EEES1M_EEEEENS5_IJNS4_10UnderscoreES1P_S1P_EEEEENS4_13SM90_TMA_LOADENS4_14ComposedLayoutINS4_7SwizzleILi3ELi4ELi3EEENS4_25smem_sparse_ptr_flag_bitsILi2ELi16EEENSJ_INS5_IJNS5_IJSB_SQ_EEENS5_IJSK_NSA_ILi64EEEEEEEEENS5_IJNS5_IJS1M_SF_EEESN_EEEEEEEvNS4_8identityES1S_NS1T_IS1V_NS4_18smem_ptr_flag_bitsILi16EEENSJ_INS5_IJSQ_S1Z_EEENS5_IJS1Z_SB_EEEEEEEvS26_EENS_8epilogue10collective6detail29Sm90TmaWarpSpecializedAdapterINS2F_15DefaultEpilogueIfNS5_IJSB_llEEES2J_NS2E_6thread17LinearCombinationIfLi1EffLNS2K_9ScaleType4KindE0ELNS_15FloatRoundStyleE2EfEENS1_15EpilogueDefaultEEEEEvvEEEEvNT_6ParamsE --------------------------
	.section	.nv.shared._ZN7cutlass13device_kernelINS_4gemm6kernel13GemmUniversalIN4cute5tupleIJiiiiEEENS1_10collective13CollectiveMmaINS1_40MainloopSm90TmaGmmaWarpSpecializedSparseILi2ENS5_IJNS4_1CILi1EEESB_SB_EEENS1_35KernelTmaWarpSpecializedCooperativeEEENS5_IJNSA_ILi128EEENSA_ILi256EEESF_EEENS_10bfloat16_tENS5_IJNS4_6LayoutINS5_IJiNS5_IJNSA_ILi2EEEiEEEiEEENS5_IJlNS5_IJSB_SK_EEElEEEEENSJ_INS5_IJNS5_IJNS5_IJNSA_ILi8EEESK_NSA_ILi4EEEEEEiEEENS5_IJNS5_IJNSA_ILi16EEESK_SR_EEEiEEEiEEENS5_IJNS5_IJNS5_IJSF_SU_NSA_ILi2048EEEEEENSA_ILi8192EEEEEENS5_IJNS5_IJSB_NSA_ILi1024EEENSA_ILi32EEEEEElEEElEEEEEEEESI_NS5_IJlSB_lEEENS4_8TiledMMAINS4_8MMA_AtomIJNS4_4SM904GMMA6SPARSE29GMMA_64x256x32_F32BF16BF16_SSILNS1D_5MajorE0ELS1G_0ELNS1D_7ScaleInE1ELS1H_1ELNS1D_9SparseSelE0EEEEEENSJ_INS5_IJSK_SB_SB_EEENS5_IJSB_NSA_ILi0EEES1M_EEEEENS5_IJNS4_10UnderscoreES1P_S1P_EEEEENS4_13SM90_TMA_LOADENS4_14ComposedLayoutINS4_7SwizzleILi3ELi4ELi3EEENS4_25smem_sparse_ptr_flag_bitsILi2ELi16EEENSJ_INS5_IJNS5_IJSB_SQ_EEENS5_IJSK_NSA_ILi64EEEEEEEEENS5_IJNS5_IJS1M_SF_EEESN_EEEEEEEvNS4_8identityES1S_NS1T_IS1V_NS4_18smem_ptr_flag_bitsILi16EEENSJ_INS5_IJSQ_S1Z_EEENS5_IJS1Z_SB_EEEEEEEvS26_EENS_8epilogue10collective6detail29Sm90TmaWarpSpecializedAdapterINS2F_15DefaultEpilogueIfNS5_IJSB_llEEES2J_NS2E_6thread17LinearCombinationIfLi1EffLNS2K_9ScaleType4KindE0ELNS_15FloatRoundStyleE2EfEENS1_15EpilogueDefaultEEEEEvvEEEEvNT_6ParamsE,"aw",@nobits
	.sectionflags	@""
	.align	16
	.zero		1024


//--------------------- .nv.shared.reserved.0     --------------------------
	.section	.nv.shared.reserved.0,"aw",@nobits
	.weak		__nv_reservedSMEM_offset_0_alias
	.size		__nv_reservedSMEM_offset_0_alias, 0, 0
	.other		__nv_reservedSMEM_offset_0_alias,@"STO_CUDA_RESERVED_SHARED STV_DEFAULT"
__nv_reservedSMEM_offset_0_alias:
	.zero		0


//--------------------- .nv.global                --------------------------
	.section	.nv.global,"aw",@nobits
.nv.global:
	.type		_ZN39_INTERNAL_8dde05d7_4_k_cu_f37abbf6_40674cute1_E,@object
	.size		_ZN39_INTERNAL_8dde05d7_4_k_cu_f37abbf6_40674cute1_E,(_ZN39_INTERNAL_8dde05d7_4_k_cu_f37abbf6_40674cuda3std3__45__cpo6cbeginE - _ZN39_INTERNAL_8dde05d7_4_k_cu_f37abbf6_40674cute1_E)
_ZN39_INTERNAL_8dde05d7_4_k_cu_f37abbf6_40674cute1_E:
	.zero		1
	.type		_ZN39_INTERNAL_8dde05d7_4_k_cu_f37abbf6_40674cuda3std3__45__cpo6cbeginE,@object
	.size		_ZN39_INTERNAL_8dde05d7_4_k_cu_f37abbf6_40674cuda3std3__45__cpo6cbeginE,(_ZN39_INTERNAL_8dde05d7_4_k_cu_f37abbf6_40674cuda3std3__48in_placeE - _ZN39_INTERNAL_8dde05d7_4_k_cu_f37abbf6_40674cuda3std3__45__cpo6cbeginE)
_ZN39_INTERNAL_8dde05d7_4_k_cu_f37abbf6_40674cuda3std3__45__cpo6cbeginE:
	.zero		1
	.type		_ZN39_INTERNAL_8dde05d7_4_k_cu_f37abbf6_40674cuda3std3__48in_placeE,@object
	.size		_ZN39_INTERNAL_8dde05d7_4_k_cu_f37abbf6_40674cuda3std3__48in_placeE,(_ZN39_INTERNAL_8dde05d7_4_k_cu_f37abbf6_40674cuda3std6ranges3__45__cpo9iter_moveE - _ZN39_INTERNAL_8dde05d7_4_k_cu_f37abbf6_40674cuda3std3__48in_placeE)
_ZN39_INTERNAL_8dde05d7_4_k_cu_f37abbf6_40674cuda3std3__48in_placeE:
	.zero		1
	.type		_ZN39_INTERNAL_8dde05d7_4_k_cu_f37abbf6_40674cuda3std6ranges3__45__cpo9iter_moveE,@object
	.size		_ZN39_INTERNAL_8dde05d7_4_k_cu_f37abbf6_40674cuda3std6ranges3__45__cpo9iter_moveE,(_ZN39_INTERNAL_8dde05d7_4_k_cu_f37abbf6_40674cuda3std3__45__cpo5beginE - _ZN39_INTERNAL_8dde05d7_4_k_cu_f37abbf6_40674cuda3std6ranges3__45__cpo9iter_moveE)
_ZN39_INTERNAL_8dde05d7_4_k_cu_f37abbf6_40674cuda3std6ranges3__45__cpo9iter_moveE:
	.zero		1
	.type		_ZN39_INTERNAL_8dde05d7_4_k_cu_f37abbf6_40674cuda3std3__45__cpo5beginE,@object
	.size		_ZN39_INTERNAL_8dde05d7_4_k_cu_f37abbf6_40674cuda3std3__45__cpo5beginE,(_ZN39_INTERNAL_8dde05d7_4_k_cu_f37abbf6_40674cuda3std3__441_GLOBAL__N__8dde05d7_4_k_cu_f37abbf6_40676ignoreE - _ZN39_INTERNAL_8dde05d7_4_k_cu_f37abbf6_40674cuda3std3__45__cpo5beginE)
_ZN39_INTERNAL_8dde05d7_4_k_cu_f37abbf6_40674cuda3std3__45__cpo5beginE:
	.zero		1
	.type		_ZN39_INTERNAL_8dde05d7_4_k_cu_f37abbf6_40674cuda3std3__441_GLOBAL__N__8dde05d7_4_k_cu_f37abbf6_40676ignoreE,@object
	.size		_ZN39_INTERNAL_8dde05d7_4_k_cu_f37abbf6_40674cuda3std3__441_GLOBAL__N__8dde05d7_4_k_cu_f37abbf6_40676ignoreE,(_ZN39_INTERNAL_8dde05d7_4_k_cu_f37abbf6_40674cute7productE - _ZN39_INTERNAL_8dde05d7_4_k_cu_f37abbf6_40674cuda3std3__441_GLOBAL__N__8dde05d7_4_k_cu_f37abbf6_40676ignoreE)
_ZN39_INTERNAL_8dde05d7_4_k_cu_f37abbf6_40674cuda3std3__441_GLOBAL__N__8dde05d7_4_k_cu_f37abbf6_40676ignoreE:
	.zero		1
	.type		_ZN39_INTERNAL_8dde05d7_4_k_cu_f37abbf6_40674cute7productE,@object
	.size		_ZN39_INTERNAL_8dde05d7_4_k_cu_f37abbf6_40674cute7productE,(_ZN39_INTERNAL_8dde05d7_4_k_cu_f37abbf6_40674cuda3std3__45__cpo3endE - _ZN39_INTERNAL_8dde05d7_4_k_cu_f37abbf6_40674cute7productE)
_ZN39_INTERNAL_8dde05d7_4_k_cu_f37abbf6_40674cute7productE:
	.zero		1
	.type		_ZN39_INTERNAL_8dde05d7_4_k_cu_f37abbf6_40674cuda3std3__45__cpo3endE,@object
	.size		_ZN39_INTERNAL_8dde05d7_4_k_cu_f37abbf6_40674cuda3std3__45__cpo3endE,(_ZN39_INTERNAL_8dde05d7_4_k_cu_f37abbf6_40674cuda3std3__419piecewise_constructE - _ZN39_INTERNAL_8dde05d7_4_k_cu_f37abbf6_40674cuda3std3__45__cpo3endE)
_ZN39_INTERNAL_8dde05d7_4_k_cu_f37abbf6_40674cuda3std3__45__cpo3endE:
	.zero		1
	.type		_ZN39_INTERNAL_8dde05d7_4_k_cu_f37abbf6_40674cuda3std3__419piecewise_constructE,@object
	.size		_ZN39_INTERNAL_8dde05d7_4_k_cu_f37abbf6_40674cuda3std3__419piecewise_constructE,(_ZN39_INTERNAL_8dde05d7_4_k_cu_f37abbf6_40674cuda3std3__45__cpo4cendE - _ZN39_INTERNAL_8dde05d7_4_k_cu_f37abbf6_40674cuda3std3__419piecewise_constructE)
_ZN39_INTERNAL_8dde05d7_4_k_cu_f37abbf6_40674cuda3std3__419piecewise_constructE:
	.zero		1
	.type		_ZN39_INTERNAL_8dde05d7_4_k_cu_f37abbf6_40674cuda3std3__45__cpo4cendE,@object
	.size		_ZN39_INTERNAL_8dde05d7_4_k_cu_f37abbf6_40674cuda3std3__45__cpo4cendE,(_ZN39_INTERNAL_8dde05d7_4_k_cu_f37abbf6_40674cuda3std6ranges3__45__cpo4swapE - _ZN39_INTERNAL_8dde05d7_4_k_cu_f37abbf6_40674cuda3std3__45__cpo4cendE)
_ZN39_INTERNAL_8dde05d7_4_k_cu_f37abbf6_40674cuda3std3__45__cpo4cendE:
	.zero		1
	.type		_ZN39_INTERNAL_8dde05d7_4_k_cu_f37abbf6_40674cuda3std6ranges3__45__cpo4swapE,@object
	.size		_ZN39_INTERNAL_8dde05d7_4_k_cu_f37abbf6_40674cuda3std6ranges3__45__cpo4swapE,(.L_7 - _ZN39_INTERNAL_8dde05d7_4_k_cu_f37abbf6_40674cuda3std6ranges3__45__cpo4swapE)
_ZN39_INTERNAL_8dde05d7_4_k_cu_f37abbf6_40674cuda3std6ranges3__45__cpo4swapE:
	.zero		1
.L_7:


//--------------------- .nv.constant0._ZN7cutlass13device_kernelINS_4gemm6kernel13GemmUniversalIN4cute5tupleIJiiiiEEENS1_10collective13CollectiveMmaINS1_40MainloopSm90TmaGmmaWarpSpecializedSparseILi2ENS5_IJNS4_1CILi1EEESB_SB_EEENS1_35KernelTmaWarpSpecializedCooperativeEEENS5_IJNSA_ILi128EEENSA_ILi256EEESF_EEENS_10bfloat16_tENS5_IJNS4_6LayoutINS5_IJiNS5_IJNSA_ILi2EEEiEEEiEEENS5_IJlNS5_IJSB_SK_EEElEEEEENSJ_INS5_IJNS5_IJNS5_IJNSA_ILi8EEESK_NSA_ILi4EEEEEEiEEENS5_IJNS5_IJNSA_ILi16EEESK_SR_EEEiEEEiEEENS5_IJNS5_IJNS5_IJSF_SU_NSA_ILi2048EEEEEENSA_ILi8192EEEEEENS5_IJNS5_IJSB_NSA_ILi1024EEENSA_ILi32EEEEEElEEElEEEEEEEESI_NS5_IJlSB_lEEENS4_8TiledMMAINS4_8MMA_AtomIJNS4_4SM904GMMA6SPARSE29GMMA_64x256x32_F32BF16BF16_SSILNS1D_5MajorE0ELS1G_0ELNS1D_7ScaleInE1ELS1H_1ELNS1D_9SparseSelE0EEEEEENSJ_INS5_IJSK_SB_SB_EEENS5_IJSB_NSA_ILi0EEES1M_EEEEENS5_IJNS4_10UnderscoreES1P_S1P_EEEEENS4_13SM90_TMA_LOADENS4_14ComposedLayoutINS4_7SwizzleILi3ELi4ELi3EEENS4_25smem_sparse_ptr_flag_bitsILi2ELi16EEENSJ_INS5_IJNS5_IJSB_SQ_EEENS5_IJSK_NSA_ILi64EEEEEEEEENS5_IJNS5_IJS1M_SF_EEESN_EEEEEEEvNS4_8identityES1S_NS1T_IS1V_NS4_18smem_ptr_flag_bitsILi16EEENSJ_INS5_IJSQ_S1Z_EEENS5_IJS1Z_SB_EEEEEEEvS26_EENS_8epilogue10collective6detail29Sm90TmaWarpSpecializedAdapterINS2F_15DefaultEpilogueIfNS5_IJSB_llEEES2J_NS2E_6thread17LinearCombinationIfLi1EffLNS2K_9ScaleType4KindE0ELNS_15FloatRoundStyleE2EfEENS1_15EpilogueDefaultEEEEEvvEEEEvNT_6ParamsE --------------------------
	.section	.nv.constant0._ZN7cutlass13device_kernelINS_4gemm6kernel13GemmUniversalIN4cute5tupleIJiiiiEEENS1_10collective13CollectiveMmaINS1_40MainloopSm90TmaGmmaWarpSpecializedSparseILi2ENS5_IJNS4_1CILi1EEESB_SB_EEENS1_35KernelTmaWarpSpecializedCooperativeEEENS5_IJNSA_ILi128EEENSA_ILi256EEESF_EEENS_10bfloat16_tENS5_IJNS4_6LayoutINS5_IJiNS5_IJNSA_ILi2EEEiEEEiEEENS5_IJlNS5_IJSB_SK_EEElEEEEENSJ_INS5_IJNS5_IJNS5_IJNSA_ILi8EEESK_NSA_ILi4EEEEEEiEEENS5_IJNS5_IJNSA_ILi16EEESK_SR_EEEiEEEiEEENS5_IJNS5_IJNS5_IJSF_SU_NSA_ILi2048EEEEEENSA_ILi8192EEEEEENS5_IJNS5_IJSB_NSA_ILi1024EEENSA_ILi32EEEEEElEEElEEEEEEEESI_NS5_IJlSB_lEEENS4_8TiledMMAINS4_8MMA_AtomIJNS4_4SM904GMMA6SPARSE29GMMA_64x256x32_F32BF16BF16_SSILNS1D_5MajorE0ELS1G_0ELNS1D_7ScaleInE1ELS1H_1ELNS1D_9SparseSelE0EEEEEENSJ_INS5_IJSK_SB_SB_EEENS5_IJSB_NSA_ILi0EEES1M_EEEEENS5_IJNS4_10UnderscoreES1P_S1P_EEEEENS4_13SM90_TMA_LOADENS4_14ComposedLayoutINS4_7SwizzleILi3ELi4ELi3EEENS4_25smem_sparse_ptr_flag_bitsILi2ELi16EEENSJ_INS5_IJNS5_IJSB_SQ_EEENS5_IJSK_NSA_ILi64EEEEEEEEENS5_IJNS5_IJS1M_SF_EEESN_EEEEEEEvNS4_8identityES1S_NS1T_IS1V_NS4_18smem_ptr_flag_bitsILi16EEENSJ_INS5_IJSQ_S1Z_EEENS5_IJS1Z_SB_EEEEEEEvS26_EENS_8epilogue10collective6detail29Sm90TmaWarpSpecializedAdapterINS2F_15DefaultEpilogueIfNS5_IJSB_llEEES2J_NS2E_6thread17LinearCombinationIfLi1EffLNS2K_9ScaleType4KindE0ELNS_15FloatRoundStyleE2EfEENS1_15EpilogueDefaultEEEEEvvEEEEvNT_6ParamsE,"a",@progbits
	.sectionflags	@""
	.align	4
.nv.constant0._ZN7cutlass13device_kernelINS_4gemm6kernel13GemmUniversalIN4cute5tupleIJiiiiEEENS1_10collective13CollectiveMmaINS1_40MainloopSm90TmaGmmaWarpSpecializedSparseILi2ENS5_IJNS4_1CILi1EEESB_SB_EEENS1_35KernelTmaWarpSpecializedCooperativeEEENS5_IJNSA_ILi128EEENSA_ILi256EEESF_EEENS_10bfloat16_tENS5_IJNS4_6LayoutINS5_IJiNS5_IJNSA_ILi2EEEiEEEiEEENS5_IJlNS5_IJSB_SK_EEElEEEEENSJ_INS5_IJNS5_IJNS5_IJNSA_ILi8EEESK_NSA_ILi4EEEEEEiEEENS5_IJNS5_IJNSA_ILi16EEESK_SR_EEEiEEEiEEENS5_IJNS5_IJNS5_IJSF_SU_NSA_ILi2048EEEEEENSA_ILi8192EEEEEENS5_IJNS5_IJSB_NSA_ILi1024EEENSA_ILi32EEEEEElEEElEEEEEEEESI_NS5_IJlSB_lEEENS4_8TiledMMAINS4_8MMA_AtomIJNS4_4SM904GMMA6SPARSE29GMMA_64x256x32_F32BF16BF16_SSILNS1D_5MajorE0ELS1G_0ELNS1D_7ScaleInE1ELS1H_1ELNS1D_9SparseSelE0EEEEEENSJ_INS5_IJSK_SB_SB_EEENS5_IJSB_NSA_ILi0EEES1M_EEEEENS5_IJNS4_10UnderscoreES1P_S1P_EEEEENS4_13SM90_TMA_LOADENS4_14ComposedLayoutINS4_7SwizzleILi3ELi4ELi3EEENS4_25smem_sparse_ptr_flag_bitsILi2ELi16EEENSJ_INS5_IJNS5_IJSB_SQ_EEENS5_IJSK_NSA_ILi64EEEEEEEEENS5_IJNS5_IJS1M_SF_EEESN_EEEEEEEvNS4_8identityES1S_NS1T_IS1V_NS4_18smem_ptr_flag_bitsILi16EEENSJ_INS5_IJSQ_S1Z_EEENS5_IJS1Z_SB_EEEEEEEvS26_EENS_8epilogue10collective6detail29Sm90TmaWarpSpecializedAdapterINS2F_15DefaultEpilogueIfNS5_IJSB_llEEES2J_NS2E_6thread17LinearCombinationIfLi1EffLNS2K_9ScaleType4KindE0ELNS_15FloatRoundStyleE2EfEENS1_15EpilogueDefaultEEEEEvvEEEEvNT_6ParamsE:
	.zero		1920


//--------------------- SYMBOLS --------------------------

	.type		.nv.reservedSmem.offset0,@object
	.size		.nv.reservedSmem.offset0,0x4
